//
// Generated by NVIDIA NVVM Compiler
//
// Compiler Build ID: CL-36424714
// Cuda compilation tools, release 13.0, V13.0.88
// Based on NVVM 20.0.0
//

.version 9.0
.target sm_100
.address_size 64

	// .globl	_Z7kernelAPiS_S_i
// _ZZ9KernelRedPiS_S_iE4mult has been demoted

.visible .entry _Z7kernelAPiS_S_i(
	.param .u64 .ptr .align 1 _Z7kernelAPiS_S_i_param_0,
	.param .u64 .ptr .align 1 _Z7kernelAPiS_S_i_param_1,
	.param .u64 .ptr .align 1 _Z7kernelAPiS_S_i_param_2,
	.param .u32 _Z7kernelAPiS_S_i_param_3
)
{
	.reg .pred 	%p<2>;
	.reg .b32 	%r<14>;
	.reg .b64 	%rd<13>;

	ld.param.u64 	%rd1, [_Z7kernelAPiS_S_i_param_0];
	ld.param.u64 	%rd2, [_Z7kernelAPiS_S_i_param_1];
	ld.param.u64 	%rd3, [_Z7kernelAPiS_S_i_param_2];
	ld.param.u32 	%r2, [_Z7kernelAPiS_S_i_param_3];
	mov.u32 	%r3, %tid.x;
	mov.u32 	%r4, %ctaid.x;
	mov.u32 	%r5, %ntid.x;
	mad.lo.s32 	%r1, %r4, %r5, %r3;
	mul.lo.s32 	%r6, %r2, %r2;
	setp.ge.s32 	%p1, %r1, %r6;
	@%p1 bra 	$L__BB0_2;
	cvta.to.global.u64 	%rd4, %rd1;
	cvta.to.global.u64 	%rd5, %rd2;
	cvta.to.global.u64 	%rd6, %rd3;
	div.s32 	%r7, %r1, %r2;
	mul.lo.s32 	%r8, %r7, %r2;
	sub.s32 	%r9, %r1, %r8;
	mul.wide.s32 	%rd7, %r7, 4;
	add.s64 	%rd8, %rd6, %rd7;
	mul.wide.s32 	%rd9, %r1, 4;
	add.s64 	%rd10, %rd4, %rd9;
	ld.global.u32 	%r10, [%rd10];
	mul.wide.s32 	%rd11, %r9, 4;
	add.s64 	%rd12, %rd5, %rd11;
	ld.global.u32 	%r11, [%rd12];
	mul.lo.s32 	%r12, %r11, %r10;
	atom.global.add.u32 	%r13, [%rd8], %r12;
$L__BB0_2:
	ret;

}
	// .globl	_Z7kernelxPiS_S_i
.visible .entry _Z7kernelxPiS_S_i(
	.param .u64 .ptr .align 1 _Z7kernelxPiS_S_i_param_0,
	.param .u64 .ptr .align 1 _Z7kernelxPiS_S_i_param_1,
	.param .u64 .ptr .align 1 _Z7kernelxPiS_S_i_param_2,
	.param .u32 _Z7kernelxPiS_S_i_param_3
)
{
	.reg .pred 	%p<12>;
	.reg .b32 	%r<155>;
	.reg .b64 	%rd<63>;

	ld.param.u64 	%rd12, [_Z7kernelxPiS_S_i_param_1];
	ld.param.u64 	%rd13, [_Z7kernelxPiS_S_i_param_2];
	ld.param.u32 	%r22, [_Z7kernelxPiS_S_i_param_3];
	cvta.to.global.u64 	%rd1, %rd13;
	mov.u32 	%r23, %tid.x;
	mov.u32 	%r24, %ctaid.x;
	mov.u32 	%r25, %ntid.x;
	mad.lo.s32 	%r1, %r24, %r25, %r23;
	setp.ge.s32 	%p1, %r1, %r22;
	setp.lt.s32 	%p2, %r22, 1;
	or.pred  	%p3, %p1, %p2;
	@%p3 bra 	$L__BB1_13;
	cvta.to.global.u64 	%rd14, %rd12;
	mul.wide.s32 	%rd15, %r1, 4;
	add.s64 	%rd2, %rd14, %rd15;
	add.s32 	%r27, %r22, -1;
	setp.lt.u32 	%p4, %r27, 15;
	mov.b32 	%r151, 0;
	@%p4 bra 	$L__BB1_4;
	and.b32  	%r151, %r22, 2147483632;
	neg.s32 	%r149, %r151;
	add.s64 	%rd61, %rd1, 32;
	mul.wide.u32 	%rd19, %r22, 4;
	shl.b32 	%r93, %r22, 4;
	mov.u32 	%r148, %r1;
$L__BB1_3:
	.pragma "nounroll";
	ld.param.u64 	%rd58, [_Z7kernelxPiS_S_i_param_0];
	cvta.to.global.u64 	%rd16, %rd58;
	mul.wide.s32 	%rd17, %r148, 4;
	add.s64 	%rd18, %rd16, %rd17;
	ld.global.u32 	%r29, [%rd18];
	ld.global.u32 	%r30, [%rd2];
	mul.lo.s32 	%r31, %r30, %r29;
	atom.global.add.u32 	%r32, [%rd61+-32], %r31;
	add.s64 	%rd20, %rd18, %rd19;
	ld.global.u32 	%r33, [%rd20];
	ld.global.u32 	%r34, [%rd2];
	mul.lo.s32 	%r35, %r34, %r33;
	atom.global.add.u32 	%r36, [%rd61+-28], %r35;
	add.s64 	%rd21, %rd20, %rd19;
	ld.global.u32 	%r37, [%rd21];
	ld.global.u32 	%r38, [%rd2];
	mul.lo.s32 	%r39, %r38, %r37;
	atom.global.add.u32 	%r40, [%rd61+-24], %r39;
	add.s64 	%rd22, %rd21, %rd19;
	ld.global.u32 	%r41, [%rd22];
	ld.global.u32 	%r42, [%rd2];
	mul.lo.s32 	%r43, %r42, %r41;
	atom.global.add.u32 	%r44, [%rd61+-20], %r43;
	add.s64 	%rd23, %rd22, %rd19;
	ld.global.u32 	%r45, [%rd23];
	ld.global.u32 	%r46, [%rd2];
	mul.lo.s32 	%r47, %r46, %r45;
	atom.global.add.u32 	%r48, [%rd61+-16], %r47;
	add.s64 	%rd24, %rd23, %rd19;
	ld.global.u32 	%r49, [%rd24];
	ld.global.u32 	%r50, [%rd2];
	mul.lo.s32 	%r51, %r50, %r49;
	atom.global.add.u32 	%r52, [%rd61+-12], %r51;
	add.s64 	%rd25, %rd24, %rd19;
	ld.global.u32 	%r53, [%rd25];
	ld.global.u32 	%r54, [%rd2];
	mul.lo.s32 	%r55, %r54, %r53;
	atom.global.add.u32 	%r56, [%rd61+-8], %r55;
	add.s64 	%rd26, %rd25, %rd19;
	ld.global.u32 	%r57, [%rd26];
	ld.global.u32 	%r58, [%rd2];
	mul.lo.s32 	%r59, %r58, %r57;
	atom.global.add.u32 	%r60, [%rd61+-4], %r59;
	add.s64 	%rd27, %rd26, %rd19;
	ld.global.u32 	%r61, [%rd27];
	ld.global.u32 	%r62, [%rd2];
	mul.lo.s32 	%r63, %r62, %r61;
	atom.global.add.u32 	%r64, [%rd61], %r63;
	add.s64 	%rd28, %rd27, %rd19;
	ld.global.u32 	%r65, [%rd28];
	ld.global.u32 	%r66, [%rd2];
	mul.lo.s32 	%r67, %r66, %r65;
	atom.global.add.u32 	%r68, [%rd61+4], %r67;
	add.s64 	%rd29, %rd28, %rd19;
	ld.global.u32 	%r69, [%rd29];
	ld.global.u32 	%r70, [%rd2];
	mul.lo.s32 	%r71, %r70, %r69;
	atom.global.add.u32 	%r72, [%rd61+8], %r71;
	add.s64 	%rd30, %rd29, %rd19;
	ld.global.u32 	%r73, [%rd30];
	ld.global.u32 	%r74, [%rd2];
	mul.lo.s32 	%r75, %r74, %r73;
	atom.global.add.u32 	%r76, [%rd61+12], %r75;
	add.s64 	%rd31, %rd30, %rd19;
	ld.global.u32 	%r77, [%rd31];
	ld.global.u32 	%r78, [%rd2];
	mul.lo.s32 	%r79, %r78, %r77;
	atom.global.add.u32 	%r80, [%rd61+16], %r79;
	add.s64 	%rd32, %rd31, %rd19;
	ld.global.u32 	%r81, [%rd32];
	ld.global.u32 	%r82, [%rd2];
	mul.lo.s32 	%r83, %r82, %r81;
	atom.global.add.u32 	%r84, [%rd61+20], %r83;
	add.s64 	%rd33, %rd32, %rd19;
	ld.global.u32 	%r85, [%rd33];
	ld.global.u32 	%r86, [%rd2];
	mul.lo.s32 	%r87, %r86, %r85;
	atom.global.add.u32 	%r88, [%rd61+24], %r87;
	add.s64 	%rd34, %rd33, %rd19;
	ld.global.u32 	%r89, [%rd34];
	ld.global.u32 	%r90, [%rd2];
	mul.lo.s32 	%r91, %r90, %r89;
	atom.global.add.u32 	%r92, [%rd61+28], %r91;
	add.s32 	%r149, %r149, 16;
	add.s32 	%r148, %r148, %r93;
	add.s64 	%rd61, %rd61, 64;
	setp.ne.s32 	%p5, %r149, 0;
	@%p5 bra 	$L__BB1_3;
$L__BB1_4:
	and.b32  	%r9, %r22, 15;
	setp.eq.s32 	%p6, %r9, 0;
	@%p6 bra 	$L__BB1_13;
	ld.param.u64 	%rd60, [_Z7kernelxPiS_S_i_param_2];
	ld.param.u64 	%rd59, [_Z7kernelxPiS_S_i_param_0];
	cvta.to.global.u64 	%rd6, %rd59;
	cvta.to.global.u64 	%rd7, %rd60;
	and.b32  	%r10, %r22, 7;
	setp.lt.u32 	%p7, %r9, 8;
	@%p7 bra 	$L__BB1_7;
	mul.wide.u32 	%rd35, %r151, 4;
	add.s64 	%rd36, %rd7, %rd35;
	mad.lo.s32 	%r94, %r151, %r22, %r1;
	mul.wide.s32 	%rd37, %r94, 4;
	add.s64 	%rd38, %rd6, %rd37;
	ld.global.u32 	%r95, [%rd38];
	ld.global.u32 	%r96, [%rd2];
	mul.lo.s32 	%r97, %r96, %r95;
	atom.global.add.u32 	%r98, [%rd36], %r97;
	mul.wide.u32 	%rd39, %r22, 4;
	add.s64 	%rd40, %rd38, %rd39;
	ld.global.u32 	%r99, [%rd40];
	ld.global.u32 	%r100, [%rd2];
	mul.lo.s32 	%r101, %r100, %r99;
	atom.global.add.u32 	%r102, [%rd36+4], %r101;
	add.s64 	%rd41, %rd40, %rd39;
	ld.global.u32 	%r103, [%rd41];
	ld.global.u32 	%r104, [%rd2];
	mul.lo.s32 	%r105, %r104, %r103;
	atom.global.add.u32 	%r106, [%rd36+8], %r105;
	add.s64 	%rd42, %rd41, %rd39;
	ld.global.u32 	%r107, [%rd42];
	ld.global.u32 	%r108, [%rd2];
	mul.lo.s32 	%r109, %r108, %r107;
	atom.global.add.u32 	%r110, [%rd36+12], %r109;
	add.s64 	%rd43, %rd42, %rd39;
	ld.global.u32 	%r111, [%rd43];
	ld.global.u32 	%r112, [%rd2];
	mul.lo.s32 	%r113, %r112, %r111;
	atom.global.add.u32 	%r114, [%rd36+16], %r113;
	add.s64 	%rd44, %rd43, %rd39;
	ld.global.u32 	%r115, [%rd44];
	ld.global.u32 	%r116, [%rd2];
	mul.lo.s32 	%r117, %r116, %r115;
	atom.global.add.u32 	%r118, [%rd36+20], %r117;
	add.s64 	%rd45, %rd44, %rd39;
	ld.global.u32 	%r119, [%rd45];
	ld.global.u32 	%r120, [%rd2];
	mul.lo.s32 	%r121, %r120, %r119;
	atom.global.add.u32 	%r122, [%rd36+24], %r121;
	add.s64 	%rd46, %rd45, %rd39;
	ld.global.u32 	%r123, [%rd46];
	ld.global.u32 	%r124, [%rd2];
	mul.lo.s32 	%r125, %r124, %r123;
	atom.global.add.u32 	%r126, [%rd36+28], %r125;
	add.s32 	%r151, %r151, 8;
$L__BB1_7:
	setp.eq.s32 	%p8, %r10, 0;
	@%p8 bra 	$L__BB1_13;
	and.b32  	%r13, %r22, 3;
	setp.lt.u32 	%p9, %r10, 4;
	@%p9 bra 	$L__BB1_10;
	mul.wide.u32 	%rd47, %r151, 4;
	add.s64 	%rd48, %rd7, %rd47;
	mad.lo.s32 	%r127, %r151, %r22, %r1;
	mul.wide.s32 	%rd49, %r127, 4;
	add.s64 	%rd50, %rd6, %rd49;
	ld.global.u32 	%r128, [%rd50];
	ld.global.u32 	%r129, [%rd2];
	mul.lo.s32 	%r130, %r129, %r128;
	atom.global.add.u32 	%r131, [%rd48], %r130;
	mul.wide.u32 	%rd51, %r22, 4;
	add.s64 	%rd52, %rd50, %rd51;
	ld.global.u32 	%r132, [%rd52];
	ld.global.u32 	%r133, [%rd2];
	mul.lo.s32 	%r134, %r133, %r132;
	atom.global.add.u32 	%r135, [%rd48+4], %r134;
	add.s64 	%rd53, %rd52, %rd51;
	ld.global.u32 	%r136, [%rd53];
	ld.global.u32 	%r137, [%rd2];
	mul.lo.s32 	%r138, %r137, %r136;
	atom.global.add.u32 	%r139, [%rd48+8], %r138;
	add.s64 	%rd54, %rd53, %rd51;
	ld.global.u32 	%r140, [%rd54];
	ld.global.u32 	%r141, [%rd2];
	mul.lo.s32 	%r142, %r141, %r140;
	atom.global.add.u32 	%r143, [%rd48+12], %r142;
	add.s32 	%r151, %r151, 4;
$L__BB1_10:
	setp.eq.s32 	%p10, %r13, 0;
	@%p10 bra 	$L__BB1_13;
	mad.lo.s32 	%r154, %r151, %r22, %r1;
	mul.wide.u32 	%rd55, %r151, 4;
	add.s64 	%rd62, %rd7, %rd55;
	neg.s32 	%r153, %r13;
$L__BB1_12:
	.pragma "nounroll";
	mul.wide.s32 	%rd56, %r154, 4;
	add.s64 	%rd57, %rd6, %rd56;
	ld.global.u32 	%r144, [%rd57];
	ld.global.u32 	%r145, [%rd2];
	mul.lo.s32 	%r146, %r145, %r144;
	atom.global.add.u32 	%r147, [%rd62], %r146;
	add.s32 	%r154, %r154, %r22;
	add.s64 	%rd62, %rd62, 4;
	add.s32 	%r153, %r153, 1;
	setp.ne.s32 	%p11, %r153, 0;
	@%p11 bra 	$L__BB1_12;
$L__BB1_13:
	ret;

}
	// .globl	_Z7kernelbPiS_S_i
.visible .entry _Z7kernelbPiS_S_i(
	.param .u64 .ptr .align 1 _Z7kernelbPiS_S_i_param_0,
	.param .u64 .ptr .align 1 _Z7kernelbPiS_S_i_param_1,
	.param .u64 .ptr .align 1 _Z7kernelbPiS_S_i_param_2,
	.param .u32 _Z7kernelbPiS_S_i_param_3
)
{
	.reg .pred 	%p<12>;
	.reg .b32 	%r<135>;
	.reg .b64 	%rd<31>;

	ld.param.u64 	%rd12, [_Z7kernelbPiS_S_i_param_0];
	ld.param.u64 	%rd13, [_Z7kernelbPiS_S_i_param_1];
	ld.param.u64 	%rd11, [_Z7kernelbPiS_S_i_param_2];
	ld.param.u32 	%r33, [_Z7kernelbPiS_S_i_param_3];
	cvta.to.global.u64 	%rd1, %rd13;
	cvta.to.global.u64 	%rd2, %rd12;
	mov.u32 	%r34, %tid.x;
	mov.u32 	%r35, %ctaid.x;
	mov.u32 	%r36, %ntid.x;
	mad.lo.s32 	%r1, %r35, %r36, %r34;
	setp.ge.s32 	%p1, %r1, %r33;
	setp.lt.s32 	%p2, %r33, 1;
	or.pred  	%p3, %p1, %p2;
	@%p3 bra 	$L__BB2_13;
	cvta.to.global.u64 	%rd14, %rd11;
	mul.lo.s32 	%r2, %r33, %r1;
	mul.wide.s32 	%rd15, %r1, 4;
	add.s64 	%rd3, %rd14, %rd15;
	ld.global.u32 	%r126, [%rd3];
	and.b32  	%r4, %r33, 15;
	setp.lt.u32 	%p4, %r33, 16;
	mov.b32 	%r129, 0;
	@%p4 bra 	$L__BB2_4;
	and.b32  	%r129, %r33, 2147483632;
	neg.s32 	%r124, %r129;
	add.s64 	%rd4, %rd2, 32;
	add.s64 	%rd29, %rd1, 32;
	mov.u32 	%r123, %r2;
$L__BB2_3:
	.pragma "nounroll";
	mul.wide.s32 	%rd16, %r123, 4;
	add.s64 	%rd17, %rd4, %rd16;
	ld.global.u32 	%r38, [%rd17+-32];
	ld.global.u32 	%r39, [%rd29+-32];
	mad.lo.s32 	%r40, %r39, %r38, %r126;
	st.global.u32 	[%rd3], %r40;
	ld.global.u32 	%r41, [%rd17+-28];
	ld.global.u32 	%r42, [%rd29+-28];
	mad.lo.s32 	%r43, %r42, %r41, %r40;
	st.global.u32 	[%rd3], %r43;
	ld.global.u32 	%r44, [%rd17+-24];
	ld.global.u32 	%r45, [%rd29+-24];
	mad.lo.s32 	%r46, %r45, %r44, %r43;
	st.global.u32 	[%rd3], %r46;
	ld.global.u32 	%r47, [%rd17+-20];
	ld.global.u32 	%r48, [%rd29+-20];
	mad.lo.s32 	%r49, %r48, %r47, %r46;
	st.global.u32 	[%rd3], %r49;
	ld.global.u32 	%r50, [%rd17+-16];
	ld.global.u32 	%r51, [%rd29+-16];
	mad.lo.s32 	%r52, %r51, %r50, %r49;
	st.global.u32 	[%rd3], %r52;
	ld.global.u32 	%r53, [%rd17+-12];
	ld.global.u32 	%r54, [%rd29+-12];
	mad.lo.s32 	%r55, %r54, %r53, %r52;
	st.global.u32 	[%rd3], %r55;
	ld.global.u32 	%r56, [%rd17+-8];
	ld.global.u32 	%r57, [%rd29+-8];
	mad.lo.s32 	%r58, %r57, %r56, %r55;
	st.global.u32 	[%rd3], %r58;
	ld.global.u32 	%r59, [%rd17+-4];
	ld.global.u32 	%r60, [%rd29+-4];
	mad.lo.s32 	%r61, %r60, %r59, %r58;
	st.global.u32 	[%rd3], %r61;
	ld.global.u32 	%r62, [%rd17];
	ld.global.u32 	%r63, [%rd29];
	mad.lo.s32 	%r64, %r63, %r62, %r61;
	st.global.u32 	[%rd3], %r64;
	ld.global.u32 	%r65, [%rd17+4];
	ld.global.u32 	%r66, [%rd29+4];
	mad.lo.s32 	%r67, %r66, %r65, %r64;
	st.global.u32 	[%rd3], %r67;
	ld.global.u32 	%r68, [%rd17+8];
	ld.global.u32 	%r69, [%rd29+8];
	mad.lo.s32 	%r70, %r69, %r68, %r67;
	st.global.u32 	[%rd3], %r70;
	ld.global.u32 	%r71, [%rd17+12];
	ld.global.u32 	%r72, [%rd29+12];
	mad.lo.s32 	%r73, %r72, %r71, %r70;
	st.global.u32 	[%rd3], %r73;
	ld.global.u32 	%r74, [%rd17+16];
	ld.global.u32 	%r75, [%rd29+16];
	mad.lo.s32 	%r76, %r75, %r74, %r73;
	st.global.u32 	[%rd3], %r76;
	ld.global.u32 	%r77, [%rd17+20];
	ld.global.u32 	%r78, [%rd29+20];
	mad.lo.s32 	%r79, %r78, %r77, %r76;
	st.global.u32 	[%rd3], %r79;
	ld.global.u32 	%r80, [%rd17+24];
	ld.global.u32 	%r81, [%rd29+24];
	mad.lo.s32 	%r82, %r81, %r80, %r79;
	st.global.u32 	[%rd3], %r82;
	ld.global.u32 	%r83, [%rd17+28];
	ld.global.u32 	%r84, [%rd29+28];
	mad.lo.s32 	%r126, %r84, %r83, %r82;
	st.global.u32 	[%rd3], %r126;
	add.s32 	%r124, %r124, 16;
	add.s32 	%r123, %r123, 16;
	add.s64 	%rd29, %rd29, 64;
	setp.ne.s32 	%p5, %r124, 0;
	@%p5 bra 	$L__BB2_3;
$L__BB2_4:
	setp.eq.s32 	%p6, %r4, 0;
	@%p6 bra 	$L__BB2_13;
	and.b32  	%r15, %r33, 7;
	setp.lt.u32 	%p7, %r4, 8;
	@%p7 bra 	$L__BB2_7;
	add.s32 	%r85, %r129, %r2;
	mul.wide.s32 	%rd18, %r85, 4;
	add.s64 	%rd19, %rd2, %rd18;
	ld.global.u32 	%r86, [%rd19];
	mul.wide.u32 	%rd20, %r129, 4;
	add.s64 	%rd21, %rd1, %rd20;
	ld.global.u32 	%r87, [%rd21];
	mad.lo.s32 	%r88, %r87, %r86, %r126;
	st.global.u32 	[%rd3], %r88;
	ld.global.u32 	%r89, [%rd19+4];
	ld.global.u32 	%r90, [%rd21+4];
	mad.lo.s32 	%r91, %r90, %r89, %r88;
	st.global.u32 	[%rd3], %r91;
	ld.global.u32 	%r92, [%rd19+8];
	ld.global.u32 	%r93, [%rd21+8];
	mad.lo.s32 	%r94, %r93, %r92, %r91;
	st.global.u32 	[%rd3], %r94;
	ld.global.u32 	%r95, [%rd19+12];
	ld.global.u32 	%r96, [%rd21+12];
	mad.lo.s32 	%r97, %r96, %r95, %r94;
	st.global.u32 	[%rd3], %r97;
	ld.global.u32 	%r98, [%rd19+16];
	ld.global.u32 	%r99, [%rd21+16];
	mad.lo.s32 	%r100, %r99, %r98, %r97;
	st.global.u32 	[%rd3], %r100;
	ld.global.u32 	%r101, [%rd19+20];
	ld.global.u32 	%r102, [%rd21+20];
	mad.lo.s32 	%r103, %r102, %r101, %r100;
	st.global.u32 	[%rd3], %r103;
	ld.global.u32 	%r104, [%rd19+24];
	ld.global.u32 	%r105, [%rd21+24];
	mad.lo.s32 	%r106, %r105, %r104, %r103;
	st.global.u32 	[%rd3], %r106;
	ld.global.u32 	%r107, [%rd19+28];
	ld.global.u32 	%r108, [%rd21+28];
	mad.lo.s32 	%r126, %r108, %r107, %r106;
	st.global.u32 	[%rd3], %r126;
	add.s32 	%r129, %r129, 8;
$L__BB2_7:
	setp.eq.s32 	%p8, %r15, 0;
	@%p8 bra 	$L__BB2_13;
	and.b32  	%r20, %r33, 3;
	setp.lt.u32 	%p9, %r15, 4;
	@%p9 bra 	$L__BB2_10;
	add.s32 	%r109, %r129, %r2;
	mul.wide.s32 	%rd22, %r109, 4;
	add.s64 	%rd23, %rd2, %rd22;
	ld.global.u32 	%r110, [%rd23];
	mul.wide.u32 	%rd24, %r129, 4;
	add.s64 	%rd25, %rd1, %rd24;
	ld.global.u32 	%r111, [%rd25];
	mad.lo.s32 	%r112, %r111, %r110, %r126;
	st.global.u32 	[%rd3], %r112;
	ld.global.u32 	%r113, [%rd23+4];
	ld.global.u32 	%r114, [%rd25+4];
	mad.lo.s32 	%r115, %r114, %r113, %r112;
	st.global.u32 	[%rd3], %r115;
	ld.global.u32 	%r116, [%rd23+8];
	ld.global.u32 	%r117, [%rd25+8];
	mad.lo.s32 	%r118, %r117, %r116, %r115;
	st.global.u32 	[%rd3], %r118;
	ld.global.u32 	%r119, [%rd23+12];
	ld.global.u32 	%r120, [%rd25+12];
	mad.lo.s32 	%r126, %r120, %r119, %r118;
	st.global.u32 	[%rd3], %r126;
	add.s32 	%r129, %r129, 4;
$L__BB2_10:
	setp.eq.s32 	%p10, %r20, 0;
	@%p10 bra 	$L__BB2_13;
	mul.wide.u32 	%rd26, %r129, 4;
	add.s64 	%rd30, %rd1, %rd26;
	add.s32 	%r133, %r129, %r2;
	neg.s32 	%r132, %r20;
$L__BB2_12:
	.pragma "nounroll";
	mul.wide.s32 	%rd27, %r133, 4;
	add.s64 	%rd28, %rd2, %rd27;
	ld.global.u32 	%r121, [%rd28];
	ld.global.u32 	%r122, [%rd30];
	mad.lo.s32 	%r126, %r122, %r121, %r126;
	st.global.u32 	[%rd3], %r126;
	add.s64 	%rd30, %rd30, 4;
	add.s32 	%r133, %r133, 1;
	add.s32 	%r132, %r132, 1;
	setp.ne.s32 	%p11, %r132, 0;
	@%p11 bra 	$L__BB2_12;
$L__BB2_13:
	ret;

}
	// .globl	_Z9KernelRedPiS_S_i
.visible .entry _Z9KernelRedPiS_S_i(
	.param .u64 .ptr .align 1 _Z9KernelRedPiS_S_i_param_0,
	.param .u64 .ptr .align 1 _Z9KernelRedPiS_S_i_param_1,
	.param .u64 .ptr .align 1 _Z9KernelRedPiS_S_i_param_2,
	.param .u32 _Z9KernelRedPiS_S_i_param_3
)
{
	.reg .pred 	%p<14>;
	.reg .b32 	%r<70>;
	.reg .b64 	%rd<14>;
	// demoted variable
	.shared .align 4 .b8 _ZZ9KernelRedPiS_S_iE4mult[1024];
	ld.param.u64 	%rd6, [_Z9KernelRedPiS_S_i_param_0];
	ld.param.u64 	%rd7, [_Z9KernelRedPiS_S_i_param_1];
	ld.param.u64 	%rd8, [_Z9KernelRedPiS_S_i_param_2];
	ld.param.u32 	%r33, [_Z9KernelRedPiS_S_i_param_3];
	mov.u32 	%r1, %tid.x;
	mov.u32 	%r34, %ctaid.x;
	mov.u32 	%r35, %ntid.x;
	mad.lo.s32 	%r60, %r34, %r35, %r1;
	shl.b32 	%r36, %r1, 2;
	mov.u32 	%r37, _ZZ9KernelRedPiS_S_iE4mult;
	add.s32 	%r3, %r37, %r36;
	mov.b32 	%r38, 0;
	st.shared.u32 	[%r3], %r38;
	setp.ge.s32 	%p1, %r60, %r33;
	setp.lt.s32 	%p2, %r33, 1;
	or.pred  	%p3, %p1, %p2;
	@%p3 bra 	$L__BB3_29;
	cvta.to.global.u64 	%rd9, %rd7;
	mul.wide.s32 	%rd10, %r60, 4;
	add.s64 	%rd1, %rd9, %rd10;
	neg.s32 	%r61, %r33;
	cvta.to.global.u64 	%rd2, %rd6;
	cvta.to.global.u64 	%rd13, %rd8;
$L__BB3_2:
	setp.gt.u32 	%p4, %r1, 127;
	mul.wide.s32 	%rd11, %r60, 4;
	add.s64 	%rd12, %rd2, %rd11;
	ld.global.u32 	%r39, [%rd12];
	ld.global.u32 	%r40, [%rd1];
	mul.lo.s32 	%r41, %r40, %r39;
	st.shared.u32 	[%r3], %r41;
	bar.sync 	0;
	@%p4 bra 	$L__BB3_4;
	ld.shared.u32 	%r42, [%r3];
	ld.shared.u32 	%r43, [%r3+512];
	add.s32 	%r62, %r43, %r42;
	bra.uni 	$L__BB3_5;
$L__BB3_4:
	ld.shared.u32 	%r62, [%r3];
$L__BB3_5:
	setp.lt.u32 	%p5, %r1, 64;
	st.shared.u32 	[%r3], %r62;
	bar.sync 	0;
	@%p5 bra 	$L__BB3_7;
	ld.shared.u32 	%r63, [%r3];
	bra.uni 	$L__BB3_8;
$L__BB3_7:
	ld.shared.u32 	%r44, [%r3];
	ld.shared.u32 	%r45, [%r3+256];
	add.s32 	%r63, %r45, %r44;
$L__BB3_8:
	setp.lt.u32 	%p6, %r1, 32;
	st.shared.u32 	[%r3], %r63;
	bar.sync 	0;
	@%p6 bra 	$L__BB3_10;
	ld.shared.u32 	%r64, [%r3];
	bra.uni 	$L__BB3_11;
$L__BB3_10:
	ld.shared.u32 	%r46, [%r3];
	ld.shared.u32 	%r47, [%r3+128];
	add.s32 	%r64, %r47, %r46;
$L__BB3_11:
	setp.lt.u32 	%p7, %r1, 16;
	st.shared.u32 	[%r3], %r64;
	bar.sync 	0;
	@%p7 bra 	$L__BB3_13;
	ld.shared.u32 	%r65, [%r3];
	bra.uni 	$L__BB3_14;
$L__BB3_13:
	ld.shared.u32 	%r48, [%r3];
	ld.shared.u32 	%r49, [%r3+64];
	add.s32 	%r65, %r49, %r48;
$L__BB3_14:
	setp.lt.u32 	%p8, %r1, 8;
	st.shared.u32 	[%r3], %r65;
	bar.sync 	0;
	@%p8 bra 	$L__BB3_16;
	ld.shared.u32 	%r66, [%r3];
	bra.uni 	$L__BB3_17;
$L__BB3_16:
	ld.shared.u32 	%r50, [%r3];
	ld.shared.u32 	%r51, [%r3+32];
	add.s32 	%r66, %r51, %r50;
$L__BB3_17:
	setp.lt.u32 	%p9, %r1, 4;
	st.shared.u32 	[%r3], %r66;
	bar.sync 	0;
	@%p9 bra 	$L__BB3_19;
	ld.shared.u32 	%r67, [%r3];
	bra.uni 	$L__BB3_20;
$L__BB3_19:
	ld.shared.u32 	%r52, [%r3];
	ld.shared.u32 	%r53, [%r3+16];
	add.s32 	%r67, %r53, %r52;
$L__BB3_20:
	setp.lt.u32 	%p10, %r1, 2;
	st.shared.u32 	[%r3], %r67;
	bar.sync 	0;
	@%p10 bra 	$L__BB3_22;
	ld.shared.u32 	%r68, [%r3];
	bra.uni 	$L__BB3_23;
$L__BB3_22:
	ld.shared.u32 	%r54, [%r3];
	ld.shared.u32 	%r55, [%r3+8];
	add.s32 	%r68, %r55, %r54;
$L__BB3_23:
	setp.eq.s32 	%p11, %r1, 0;
	st.shared.u32 	[%r3], %r68;
	bar.sync 	0;
	@%p11 bra 	$L__BB3_25;
	ld.shared.u32 	%r69, [%r3];
	bra.uni 	$L__BB3_26;
$L__BB3_25:
	ld.shared.u32 	%r56, [%r3];
	ld.shared.u32 	%r57, [_ZZ9KernelRedPiS_S_iE4mult+4];
	add.s32 	%r69, %r57, %r56;
$L__BB3_26:
	setp.ne.s32 	%p12, %r1, 0;
	st.shared.u32 	[%r3], %r69;
	bar.sync 	0;
	@%p12 bra 	$L__BB3_28;
	ld.shared.u32 	%r58, [_ZZ9KernelRedPiS_S_iE4mult];
	atom.global.add.u32 	%r59, [%rd13], %r58;
$L__BB3_28:
	add.s32 	%r61, %r61, 1;
	setp.ne.s32 	%p13, %r61, 0;
	add.s64 	%rd13, %rd13, 4;
	add.s32 	%r60, %r60, %r33;
	@%p13 bra 	$L__BB3_2;
$L__BB3_29:
	ret;

}


// ===== COMPILED SASS (sm_100) =====

	.target	sm_100

	.elftype	@"ET_EXEC"


//--------------------- .note.nv.tkinfo           --------------------------
	.section	.note.nv.tkinfo,"",@"SHT_NOTE"
	.sectionflags	@"SHF_NOTE_NV_TKINFO"
	.tkinfo
        /*0018*/ 	.word	0x00000002
        /*0030*/ 	.string	""
        /*0030*/ 	.string	"ptxas"
        /*0030*/ 	.string	"Cuda compilation tools, release 13.0, V13.0.88"
        /*0030*/ 	.string	"Build cuda_13.0.r13.0/compiler.36424714_0"
        /*0030*/ 	.string	"-arch sm_100 -m 64 "



//--------------------- .note.nv.cuinfo           --------------------------
	.section	.note.nv.cuinfo,"",@"SHT_NOTE"
	.sectionflags	@"SHF_NOTE_NV_CUINFO"
        /*0018*/ 	.short	0x0002
        /*001a*/ 	.short	0x0064
        /*001c*/ 	.short	0x0082
	.zero		2


//--------------------- .nv.info                  --------------------------
	.section	.nv.info,"",@"SHT_CUDA_INFO"
	.align	4


	//----- nvinfo : EIATTR_REGCOUNT
	.align		4
        /*0000*/ 	.byte	0x04, 0x2f
        /*0002*/ 	.short	(.L_1 - .L_0)
	.align		4
.L_0:
        /*0004*/ 	.word	index@(_Z7kernelAPiS_S_i)
        /*0008*/ 	.word	0x0000000e


	//----- nvinfo : EIATTR_FRAME_SIZE
	.align		4
.L_1:
        /*000c*/ 	.byte	0x04, 0x11
        /*000e*/ 	.short	(.L_3 - .L_2)
	.align		4
.L_2:
        /*0010*/ 	.word	index@(_Z7kernelAPiS_S_i)
        /*0014*/ 	.word	0x00000000


	//----- nvinfo : EIATTR_REGCOUNT
	.align		4
.L_3:
        /*0018*/ 	.byte	0x04, 0x2f
        /*001a*/ 	.short	(.L_5 - .L_4)
	.align		4
.L_4:
        /*001c*/ 	.word	index@(_Z7kernelxPiS_S_i)
        /*0020*/ 	.word	0x00000018


	//----- nvinfo : EIATTR_FRAME_SIZE
	.align		4
.L_5:
        /*0024*/ 	.byte	0x04, 0x11
        /*0026*/ 	.short	(.L_7 - .L_6)
	.align		4
.L_6:
        /*0028*/ 	.word	index@(_Z7kernelxPiS_S_i)
        /*002c*/ 	.word	0x00000000


	//----- nvinfo : EIATTR_REGCOUNT
	.align		4
.L_7:
        /*0030*/ 	.byte	0x04, 0x2f
        /*0032*/ 	.short	(.L_9 - .L_8)
	.align		4
.L_8:
        /*0034*/ 	.word	index@(_Z7kernelbPiS_S_i)
        /*0038*/ 	.word	0x00000016


	//----- nvinfo : EIATTR_FRAME_SIZE
	.align		4
.L_9:
        /*003c*/ 	.byte	0x04, 0x11
        /*003e*/ 	.short	(.L_11 - .L_10)
	.align		4
.L_10:
        /*0040*/ 	.word	index@(_Z7kernelbPiS_S_i)
        /*0044*/ 	.word	0x00000000


	//----- nvinfo : EIATTR_REGCOUNT
	.align		4
.L_11:
        /*0048*/ 	.byte	0x04, 0x2f
        /*004a*/ 	.short	(.L_13 - .L_12)
	.align		4
.L_12:
        /*004c*/ 	.word	index@(_Z9KernelRedPiS_S_i)
        /*0050*/ 	.word	0x00000012


	//----- nvinfo : EIATTR_FRAME_SIZE
	.align		4
.L_13:
        /*0054*/ 	.byte	0x04, 0x11
        /*0056*/ 	.short	(.L_15 - .L_14)
	.align		4
.L_14:
        /*0058*/ 	.word	index@(_Z9KernelRedPiS_S_i)
        /*005c*/ 	.word	0x00000000


	//----- nvinfo : EIATTR_MIN_STACK_SIZE
	.align		4
.L_15:
        /*0060*/ 	.byte	0x04, 0x12
        /*0062*/ 	.short	(.L_17 - .L_16)
	.align		4
.L_16:
        /*0064*/ 	.word	index@(_Z9KernelRedPiS_S_i)
        /*0068*/ 	.word	0x00000000


	//----- nvinfo : EIATTR_MIN_STACK_SIZE
	.align		4
.L_17:
        /*006c*/ 	.byte	0x04, 0x12
        /*006e*/ 	.short	(.L_19 - .L_18)
	.align		4
.L_18:
        /*0070*/ 	.word	index@(_Z7kernelbPiS_S_i)
        /*0074*/ 	.word	0x00000000


	//----- nvinfo : EIATTR_MIN_STACK_SIZE
	.align		4
.L_19:
        /*0078*/ 	.byte	0x04, 0x12
        /*007a*/ 	.short	(.L_21 - .L_20)
	.align		4
.L_20:
        /*007c*/ 	.word	index@(_Z7kernelxPiS_S_i)
        /*0080*/ 	.word	0x00000000


	//----- nvinfo : EIATTR_MIN_STACK_SIZE
	.align		4
.L_21:
        /*0084*/ 	.byte	0x04, 0x12
        /*0086*/ 	.short	(.L_23 - .L_22)
	.align		4
.L_22:
        /*0088*/ 	.word	index@(_Z7kernelAPiS_S_i)
        /*008c*/ 	.word	0x00000000
.L_23:


//--------------------- .nv.compat                --------------------------
	.section	.nv.compat,"",@"SHT_CUDA_COMPAT_INFO"
	.align	4
        /*0000*/ 	.byte	0x02, 0x09, 0x00, 0x00, 0x02, 0x02, 0x01, 0x00, 0x02, 0x05, 0x05, 0x00, 0x03, 0x07, 0x01, 0x01
        /*0010*/ 	.byte	0x02, 0x03, 0x00, 0x00, 0x02, 0x06, 0x01, 0x00, 0x04, 0x0b, 0x08, 0x00, 0x09, 0x00, 0x00, 0x00
        /*0020*/ 	.byte	0x00, 0x00, 0x00, 0x00


//--------------------- .nv.info._Z9KernelRedPiS_S_i --------------------------
	.section	.nv.info._Z9KernelRedPiS_S_i,"",@"SHT_CUDA_INFO"
	.sectionflags	@""
	.align	4


	//----- nvinfo : EIATTR_CUDA_API_VERSION
	.align		4
        /*0000*/ 	.byte	0x04, 0x37
        /*0002*/ 	.short	(.L_25 - .L_24)
.L_24:
        /*0004*/ 	.word	0x00000082


	//----- nvinfo : EIATTR_KPARAM_INFO
	.align		4
.L_25:
        /*0008*/ 	.byte	0x04, 0x17
        /*000a*/ 	.short	(.L_27 - .L_26)
.L_26:
        /*000c*/ 	.word	0x00000000
        /*0010*/ 	.short	0x0003
        /*0012*/ 	.short	0x0018
        /*0014*/ 	.byte	0x00, 0xf0, 0x11, 0x00


	//----- nvinfo : EIATTR_KPARAM_INFO
	.align		4
.L_27:
        /*0018*/ 	.byte	0x04, 0x17
        /*001a*/ 	.short	(.L_29 - .L_28)
.L_28:
        /*001c*/ 	.word	0x00000000
        /*0020*/ 	.short	0x0002
        /*0022*/ 	.short	0x0010
        /*0024*/ 	.byte	0x00, 0xf5, 0x21, 0x00


	//----- nvinfo : EIATTR_KPARAM_INFO
	.align		4
.L_29:
        /*0028*/ 	.byte	0x04, 0x17
        /*002a*/ 	.short	(.L_31 - .L_30)
.L_30:
        /*002c*/ 	.word	0x00000000
        /*0030*/ 	.short	0x0001
        /*0032*/ 	.short	0x0008
        /*0034*/ 	.byte	0x00, 0xf5, 0x21, 0x00


	//----- nvinfo : EIATTR_KPARAM_INFO
	.align		4
.L_31:
        /*0038*/ 	.byte	0x04, 0x17
        /*003a*/ 	.short	(.L_33 - .L_32)
.L_32:
        /*003c*/ 	.word	0x00000000
        /*0040*/ 	.short	0x0000
        /*0042*/ 	.short	0x0000
        /*0044*/ 	.byte	0x00, 0xf5, 0x21, 0x00


	//----- nvinfo : EIATTR_SPARSE_MMA_MASK
	.align		4
.L_33:
        /*0048*/ 	.byte	0x03, 0x50
        /*004a*/ 	.short	0x0000


	//----- nvinfo : EIATTR_MAXREG_COUNT
	.align		4
        /*004c*/ 	.byte	0x03, 0x1b
        /*004e*/ 	.short	0x00ff


	//----- nvinfo : EIATTR_NUM_BARRIERS
	.align		4
        /*0050*/ 	.byte	0x02, 0x4c
        /*0052*/ 	.byte	0x01
	.zero		1


	//----- nvinfo : EIATTR_MERCURY_ISA_VERSION
	.align		4
        /*0054*/ 	.byte	0x03, 0x5f
        /*0056*/ 	.short	0x0101


	//----- nvinfo : EIATTR_VRC_CTA_INIT_COUNT
	.align		4
        /*0058*/ 	.byte	0x02, 0x4a
	.zero		1
	.zero		1


	//----- nvinfo : EIATTR_EXIT_INSTR_OFFSETS
	.align		4
        /*005c*/ 	.byte	0x04, 0x1c
        /*005e*/ 	.short	(.L_35 - .L_34)


	//   ....[0]....
.L_34:
        /*0060*/ 	.word	0x000000d0


	//   ....[1]....
        /*0064*/ 	.word	0x00000670


	//----- nvinfo : EIATTR_CRS_STACK_SIZE
	.align		4
.L_35:
        /*0068*/ 	.byte	0x04, 0x1e
        /*006a*/ 	.short	(.L_37 - .L_36)
.L_36:
        /*006c*/ 	.word	0x00000000


	//----- nvinfo : EIATTR_CBANK_PARAM_SIZE
	.align		4
.L_37:
        /*0070*/ 	.byte	0x03, 0x19
        /*0072*/ 	.short	0x001c


	//----- nvinfo : EIATTR_PARAM_CBANK
	.align		4
        /*0074*/ 	.byte	0x04, 0x0a
        /*0076*/ 	.short	(.L_39 - .L_38)
	.align		4
.L_38:
        /*0078*/ 	.word	index@(.nv.constant0._Z9KernelRedPiS_S_i)
        /*007c*/ 	.short	0x0380
        /*007e*/ 	.short	0x001c


	//----- nvinfo : EIATTR_SW_WAR
	.align		4
.L_39:
        /*0080*/ 	.byte	0x04, 0x36
        /*0082*/ 	.short	(.L_41 - .L_40)
.L_40:
        /*0084*/ 	.word	0x00000008
.L_41:


//--------------------- .nv.info._Z7kernelbPiS_S_i --------------------------
	.section	.nv.info._Z7kernelbPiS_S_i,"",@"SHT_CUDA_INFO"
	.sectionflags	@""
	.align	4


	//----- nvinfo : EIATTR_CUDA_API_VERSION
	.align		4
        /*0000*/ 	.byte	0x04, 0x37
        /*0002*/ 	.short	(.L_43 - .L_42)
.L_42:
        /*0004*/ 	.word	0x00000082


	//----- nvinfo : EIATTR_KPARAM_INFO
	.align		4
.L_43:
        /*0008*/ 	.byte	0x04, 0x17
        /*000a*/ 	.short	(.L_45 - .L_44)
.L_44:
        /*000c*/ 	.word	0x00000000
        /*0010*/ 	.short	0x0003
        /*0012*/ 	.short	0x0018
        /*0014*/ 	.byte	0x00, 0xf0, 0x11, 0x00


	//----- nvinfo : EIATTR_KPARAM_INFO
	.align		4
.L_45:
        /*0018*/ 	.byte	0x04, 0x17
        /*001a*/ 	.short	(.L_47 - .L_46)
.L_46:
        /*001c*/ 	.word	0x00000000
        /*0020*/ 	.short	0x0002
        /*0022*/ 	.short	0x0010
        /*0024*/ 	.byte	0x00, 0xf5, 0x21, 0x00


	//----- nvinfo : EIATTR_KPARAM_INFO
	.align		4
.L_47:
        /*0028*/ 	.byte	0x04, 0x17
        /*002a*/ 	.short	(.L_49 - .L_48)
.L_48:
        /*002c*/ 	.word	0x00000000
        /*0030*/ 	.short	0x0001
        /*0032*/ 	.short	0x0008
        /*0034*/ 	.byte	0x00, 0xf5, 0x21, 0x00


	//----- nvinfo : EIATTR_KPARAM_INFO
	.align		4
.L_49:
        /*0038*/ 	.byte	0x04, 0x17
        /*003a*/ 	.short	(.L_51 - .L_50)
.L_50:
        /*003c*/ 	.word	0x00000000
        /*0040*/ 	.short	0x0000
        /*0042*/ 	.short	0x0000
        /*0044*/ 	.byte	0x00, 0xf5, 0x21, 0x00


	//----- nvinfo : EIATTR_SPARSE_MMA_MASK
	.align		4
.L_51:
        /*0048*/ 	.byte	0x03, 0x50
        /*004a*/ 	.short	0x0000


	//----- nvinfo : EIATTR_MAXREG_COUNT
	.align		4
        /*004c*/ 	.byte	0x03, 0x1b
        /*004e*/ 	.short	0x00ff


	//----- nvinfo : EIATTR_MERCURY_ISA_VERSION
	.align		4
        /*0050*/ 	.byte	0x03, 0x5f
        /*0052*/ 	.short	0x0101


	//----- nvinfo : EIATTR_VRC_CTA_INIT_COUNT
	.align		4
        /*0054*/ 	.byte	0x02, 0x4a
	.zero		1
	.zero		1


	//----- nvinfo : EIATTR_EXIT_INSTR_OFFSETS
	.align		4
        /*0058*/ 	.byte	0x04, 0x1c
        /*005a*/ 	.short	(.L_53 - .L_52)


	//   ....[0]....
.L_52:
        /*005c*/ 	.word	0x00000080


	//   ....[1]....
        /*0060*/ 	.word	0x00000680


	//   ....[2]....
        /*0064*/ 	.word	0x00000930


	//   ....[3]....
        /*0068*/ 	.word	0x00000ae0


	//   ....[4]....
        /*006c*/ 	.word	0x00000bf0


	//----- nvinfo : EIATTR_CBANK_PARAM_SIZE
	.align		4
.L_53:
        /*0070*/ 	.byte	0x03, 0x19
        /*0072*/ 	.short	0x001c


	//----- nvinfo : EIATTR_PARAM_CBANK
	.align		4
        /*0074*/ 	.byte	0x04, 0x0a
        /*0076*/ 	.short	(.L_55 - .L_54)
	.align		4
.L_54:
        /*0078*/ 	.word	index@(.nv.constant0._Z7kernelbPiS_S_i)
        /*007c*/ 	.short	0x0380
        /*007e*/ 	.short	0x001c


	//----- nvinfo : EIATTR_SW_WAR
	.align		4
.L_55:
        /*0080*/ 	.byte	0x04, 0x36
        /*0082*/ 	.short	(.L_57 - .L_56)
.L_56:
        /*0084*/ 	.word	0x00000008
.L_57:


//--------------------- .nv.info._Z7kernelxPiS_S_i --------------------------
	.section	.nv.info._Z7kernelxPiS_S_i,"",@"SHT_CUDA_INFO"
	.sectionflags	@""
	.align	4


	//----- nvinfo : EIATTR_CUDA_API_VERSION
	.align		4
        /*0000*/ 	.byte	0x04, 0x37
        /*0002*/ 	.short	(.L_59 - .L_58)
.L_58:
        /*0004*/ 	.word	0x00000082


	//----- nvinfo : EIATTR_KPARAM_INFO
	.align		4
.L_59:
        /*0008*/ 	.byte	0x04, 0x17
        /*000a*/ 	.short	(.L_61 - .L_60)
.L_60:
        /*000c*/ 	.word	0x00000000
        /*0010*/ 	.short	0x0003
        /*0012*/ 	.short	0x0018
        /*0014*/ 	.byte	0x00, 0xf0, 0x11, 0x00


	//----- nvinfo : EIATTR_KPARAM_INFO
	.align		4
.L_61:
        /*0018*/ 	.byte	0x04, 0x17
        /*001a*/ 	.short	(.L_63 - .L_62)
.L_62:
        /*001c*/ 	.word	0x00000000
        /*0020*/ 	.short	0x0002
        /*0022*/ 	.short	0x0010
        /*0024*/ 	.byte	0x00, 0xf5, 0x21, 0x00


	//----- nvinfo : EIATTR_KPARAM_INFO
	.align		4
.L_63:
        /*0028*/ 	.byte	0x04, 0x17
        /*002a*/ 	.short	(.L_65 - .L_64)
.L_64:
        /*002c*/ 	.word	0x00000000
        /*0030*/ 	.short	0x0001
        /*0032*/ 	.short	0x0008
        /*0034*/ 	.byte	0x00, 0xf5, 0x21, 0x00


	//----- nvinfo : EIATTR_KPARAM_INFO
	.align		4
.L_65:
        /*0038*/ 	.byte	0x04, 0x17
        /*003a*/ 	.short	(.L_67 - .L_66)
.L_66:
        /*003c*/ 	.word	0x00000000
        /*0040*/ 	.short	0x0000
        /*0042*/ 	.short	0x0000
        /*0044*/ 	.byte	0x00, 0xf5, 0x21, 0x00


	//----- nvinfo : EIATTR_SPARSE_MMA_MASK
	.align		4
.L_67:
        /*0048*/ 	.byte	0x03, 0x50
        /*004a*/ 	.short	0x0000


	//----- nvinfo : EIATTR_MAXREG_COUNT
	.align		4
        /*004c*/ 	.byte	0x03, 0x1b
        /*004e*/ 	.short	0x00ff


	//----- nvinfo : EIATTR_MERCURY_ISA_VERSION
	.align		4
        /*0050*/ 	.byte	0x03, 0x5f
        /*0052*/ 	.short	0x0101


	//----- nvinfo : EIATTR_INT_WARP_WIDE_INSTR_OFFSETS
	.align		4
        /*0054*/ 	.byte	0x04, 0x31
        /*0056*/ 	.short	(.L_69 - .L_68)


	//   ....[0]....
.L_68:
        /*0058*/ 	.word	0x000001e0


	//   ....[1]....
        /*005c*/ 	.word	0x00000220


	//   ....[2]....
        /*0060*/ 	.word	0x000002b0


	//   ....[3]....
        /*0064*/ 	.word	0x00000330


	//   ....[4]....
        /*0068*/ 	.word	0x000003a0


	//   ....[5]....
        /*006c*/ 	.word	0x00000410


	//   ....[6]....
        /*0070*/ 	.word	0x00000480


	//   ....[7]....
        /*0074*/ 	.word	0x000004f0


	//   ....[8]....
        /*0078*/ 	.word	0x00000560


	//   ....[9]....
        /*007c*/ 	.word	0x000005d0


	//   ....[10]....
        /*0080*/ 	.word	0x00000640


	//   ....[11]....
        /*0084*/ 	.word	0x000006b0


	//   ....[12]....
        /*0088*/ 	.word	0x00000720


	//   ....[13]....
        /*008c*/ 	.word	0x00000790


	//   ....[14]....
        /*0090*/ 	.word	0x00000800


	//   ....[15]....
        /*0094*/ 	.word	0x00000870


	//   ....[16]....
        /*0098*/ 	.word	0x00000910


	//   ....[17]....
        /*009c*/ 	.word	0x00000a00


	//   ....[18]....
        /*00a0*/ 	.word	0x00000a70


	//   ....[19]....
        /*00a4*/ 	.word	0x00000af0


	//   ....[20]....
        /*00a8*/ 	.word	0x00000b60


	//   ....[21]....
        /*00ac*/ 	.word	0x00000bd0


	//   ....[22]....
        /*00b0*/ 	.word	0x00000c40


	//   ....[23]....
        /*00b4*/ 	.word	0x00000cb0


	//   ....[24]....
        /*00b8*/ 	.word	0x00000d20


	//   ....[25]....
        /*00bc*/ 	.word	0x00000d80


	//   ....[26]....
        /*00c0*/ 	.word	0x00000e60


	//   ....[27]....
        /*00c4*/ 	.word	0x00000ed0


	//   ....[28]....
        /*00c8*/ 	.word	0x00000f50


	//   ....[29]....
        /*00cc*/ 	.word	0x00000fc0


	//   ....[30]....
        /*00d0*/ 	.word	0x00001020


	//   ....[31]....
        /*00d4*/ 	.word	0x00001100


	//   ....[32]....
        /*00d8*/ 	.word	0x00001190


	//----- nvinfo : EIATTR_VRC_CTA_INIT_COUNT
	.align		4
.L_69:
        /*00dc*/ 	.byte	0x02, 0x4a
	.zero		1
	.zero		1


	//----- nvinfo : EIATTR_EXIT_INSTR_OFFSETS
	.align		4
        /*00e0*/ 	.byte	0x04, 0x1c
        /*00e2*/ 	.short	(.L_71 - .L_70)


	//   ....[0]....
.L_70:
        /*00e4*/ 	.word	0x00000080


	//   ....[1]....
        /*00e8*/ 	.word	0x00000960


	//   ....[2]....
        /*00ec*/ 	.word	0x00000dc0


	//   ....[3]....
        /*00f0*/ 	.word	0x00001060


	//   ....[4]....
        /*00f4*/ 	.word	0x00001200


	//----- nvinfo : EIATTR_CBANK_PARAM_SIZE
	.align		4
.L_71:
        /*00f8*/ 	.byte	0x03, 0x19
        /*00fa*/ 	.short	0x001c


	//----- nvinfo : EIATTR_PARAM_CBANK
	.align		4
        /*00fc*/ 	.byte	0x04, 0x0a
        /*00fe*/ 	.short	(.L_73 - .L_72)
	.align		4
.L_72:
        /*0100*/ 	.word	index@(.nv.constant0._Z7kernelxPiS_S_i)
        /*0104*/ 	.short	0x0380
        /*0106*/ 	.short	0x001c


	//----- nvinfo : EIATTR_SW_WAR
	.align		4
.L_73:
        /*0108*/ 	.byte	0x04, 0x36
        /*010a*/ 	.short	(.L_75 - .L_74)
.L_74:
        /*010c*/ 	.word	0x00000008
.L_75:


//--------------------- .nv.info._Z7kernelAPiS_S_i --------------------------
	.section	.nv.info._Z7kernelAPiS_S_i,"",@"SHT_CUDA_INFO"
	.sectionflags	@""
	.align	4


	//----- nvinfo : EIATTR_CUDA_API_VERSION
	.align		4
        /*0000*/ 	.byte	0x04, 0x37
        /*0002*/ 	.short	(.L_77 - .L_76)
.L_76:
        /*0004*/ 	.word	0x00000082


	//----- nvinfo : EIATTR_KPARAM_INFO
	.align		4
.L_77:
        /*0008*/ 	.byte	0x04, 0x17
        /*000a*/ 	.short	(.L_79 - .L_78)
.L_78:
        /*000c*/ 	.word	0x00000000
        /*0010*/ 	.short	0x0003
        /*0012*/ 	.short	0x0018
        /*0014*/ 	.byte	0x00, 0xf0, 0x11, 0x00


	//----- nvinfo : EIATTR_KPARAM_INFO
	.align		4
.L_79:
        /*0018*/ 	.byte	0x04, 0x17
        /*001a*/ 	.short	(.L_81 - .L_80)
.L_80:
        /*001c*/ 	.word	0x00000000
        /*0020*/ 	.short	0x0002
        /*0022*/ 	.short	0x0010
        /*0024*/ 	.byte	0x00, 0xf5, 0x21, 0x00


	//----- nvinfo : EIATTR_KPARAM_INFO
	.align		4
.L_81:
        /*0028*/ 	.byte	0x04, 0x17
        /*002a*/ 	.short	(.L_83 - .L_82)
.L_82:
        /*002c*/ 	.word	0x00000000
        /*0030*/ 	.short	0x0001
        /*0032*/ 	.short	0x0008
        /*0034*/ 	.byte	0x00, 0xf5, 0x21, 0x00


	//----- nvinfo : EIATTR_KPARAM_INFO
	.align		4
.L_83:
        /*0038*/ 	.byte	0x04, 0x17
        /*003a*/ 	.short	(.L_85 - .L_84)
.L_84:
        /*003c*/ 	.word	0x00000000
        /*0040*/ 	.short	0x0000
        /*0042*/ 	.short	0x0000
        /*0044*/ 	.byte	0x00, 0xf5, 0x21, 0x00


	//----- nvinfo : EIATTR_SPARSE_MMA_MASK
	.align		4
.L_85:
        /*0048*/ 	.byte	0x03, 0x50
        /*004a*/ 	.short	0x0000


	//----- nvinfo : EIATTR_MAXREG_COUNT
	.align		4
        /*004c*/ 	.byte	0x03, 0x1b
        /*004e*/ 	.short	0x00ff


	//----- nvinfo : EIATTR_MERCURY_ISA_VERSION
	.align		4
        /*0050*/ 	.byte	0x03, 0x5f
        /*0052*/ 	.short	0x0101


	//----- nvinfo : EIATTR_VRC_CTA_INIT_COUNT
	.align		4
        /*0054*/ 	.byte	0x02, 0x4a
	.zero		1
	.zero		1


	//----- nvinfo : EIATTR_EXIT_INSTR_OFFSETS
	.align		4
        /*0058*/ 	.byte	0x04, 0x1c
        /*005a*/ 	.short	(.L_87 - .L_86)


	//   ....[0]....
.L_86:
        /*005c*/ 	.word	0x00000080


	//   ....[1]....
        /*0060*/ 	.word	0x000002e0


	//----- nvinfo : EIATTR_CBANK_PARAM_SIZE
	.align		4
.L_87:
        /*0064*/ 	.byte	0x03, 0x19
        /*0066*/ 	.short	0x001c


	//----- nvinfo : EIATTR_PARAM_CBANK
	.align		4
        /*0068*/ 	.byte	0x04, 0x0a
        /*006a*/ 	.short	(.L_89 - .L_88)
	.align		4
.L_88:
        /*006c*/ 	.word	index@(.nv.constant0._Z7kernelAPiS_S_i)
        /*0070*/ 	.short	0x0380
        /*0072*/ 	.short	0x001c


	//----- nvinfo : EIATTR_SW_WAR
	.align		4
.L_89:
        /*0074*/ 	.byte	0x04, 0x36
        /*0076*/ 	.short	(.L_91 - .L_90)
.L_90:
        /*0078*/ 	.word	0x00000008
.L_91:


//--------------------- .nv.callgraph             --------------------------
	.section	.nv.callgraph,"",@"SHT_CUDA_CALLGRAPH"
	.align	4
	.sectionentsize	8
	.align		4
        /*0000*/ 	.word	0x00000000
	.align		4
        /*0004*/ 	.word	0xffffffff
	.align		4
        /*0008*/ 	.word	0x00000000
	.align		4
        /*000c*/ 	.word	0xfffffffe
	.align		4
        /*0010*/ 	.word	0x00000000
	.align		4
        /*0014*/ 	.word	0xfffffffd
	.align		4
        /*0018*/ 	.word	0x00000000
	.align		4
        /*001c*/ 	.word	0xfffffffc


//--------------------- .text._Z9KernelRedPiS_S_i --------------------------
	.section	.text._Z9KernelRedPiS_S_i,"ax",@progbits
	.align	128
        .global         _Z9KernelRedPiS_S_i
        .type           _Z9KernelRedPiS_S_i,@function
        .size           _Z9KernelRedPiS_S_i,(.L_x_17 - _Z9KernelRedPiS_S_i)
        .other          _Z9KernelRedPiS_S_i,@"STO_CUDA_ENTRY STV_DEFAULT"
_Z9KernelRedPiS_S_i:
.text._Z9KernelRedPiS_S_i:
[----:B------:R-:W-:Y:S01]  /*0000*/  LDC R1, c[0x0][0x37c] ;  /* 0x0000df00ff017b82 */ /* 0x000fe20000000800 */
[----:B------:R-:W0:Y:S07]  /*0010*/  S2R R0, SR_TID.X ;  /* 0x0000000000007919 */ /* 0x000e2e0000002100 */
[----:B------:R-:W0:Y:S01]  /*0020*/  S2UR UR6, SR_CTAID.X ;  /* 0x00000000000679c3 */ /* 0x000e220000002500 */
[----:B------:R-:W-:-:S07]  /*0030*/  UMOV UR4, 0x400 ;  /* 0x0000040000047882 */ /* 0x000fce0000000000 */
[----:B------:R-:W0:Y:S08]  /*0040*/  LDC R7, c[0x0][0x360] ;  /* 0x0000d800ff077b82 */ /* 0x000e300000000800 */
[----:B------:R-:W1:Y:S08]  /*0050*/  LDC R8, c[0x0][0x398] ;  /* 0x0000e600ff087b82 */ /* 0x000e700000000800 */
[----:B------:R-:W2:Y:S01]  /*0060*/  S2UR UR5, SR_CgaCtaId ;  /* 0x00000000000579c3 */ /* 0x000ea20000008800 */
[----:B0-----:R-:W-:Y:S01]  /*0070*/  IMAD R7, R7, UR6, R0 ;  /* 0x0000000607077c24 */ /* 0x001fe2000f8e0200 */
[----:B-1----:R-:W-:-:S04]  /*0080*/  ISETP.GE.AND P0, PT, R8, 0x1, PT ;  /* 0x000000010800780c */ /* 0x002fc80003f06270 */
[----:B------:R-:W-:Y:S01]  /*0090*/  ISETP.GE.OR P0, PT, R7, R8, !P0 ;  /* 0x000000080700720c */ /* 0x000fe20004706670 */
[----:B--2---:R-:W-:-:S06]  /*00a0*/  ULEA UR4, UR5, UR4, 0x18 ;  /* 0x0000000405047291 */ /* 0x004fcc000f8ec0ff */
[----:B------:R-:W-:-:S05]  /*00b0*/  LEA R6, R0, UR4, 0x2 ;  /* 0x0000000400067c11 */ /* 0x000fca000f8e10ff */
[----:B------:R0:W-:Y:S01]  /*00c0*/  STS [R6], RZ ;  /* 0x000000ff06007388 */ /* 0x0001e20000000800 */
[----:B------:R-:W-:Y:S05]  /*00d0*/  @P0 EXIT ;  /* 0x000000000000094d */ /* 0x000fea0003800000 */
[----:B------:R-:W1:Y:S01]  /*00e0*/  LDC.64 R4, c[0x0][0x388] ;  /* 0x0000e200ff047b82 */ /* 0x000e620000000a00 */
[----:B------:R-:W-:Y:S01]  /*00f0*/  IMAD.MOV R8, RZ, RZ, -R8 ;  /* 0x000000ffff087224 */ /* 0x000fe200078e0a08 */
[----:B------:R-:W2:Y:S01]  /*0100*/  LDCU.64 UR6, c[0x0][0x358] ;  /* 0x00006b00ff0677ac */ /* 0x000ea20008000a00 */
[----:B------:R-:W3:Y:S05]  /*0110*/  LDCU UR10, c[0x0][0x398] ;  /* 0x00007300ff0a77ac */ /* 0x000eea0008000800 */
[----:B------:R-:W4:Y:S01]  /*0120*/  LDC.64 R2, c[0x0][0x380] ;  /* 0x0000e000ff027b82 */ /* 0x000f220000000a00 */
[----:B------:R-:W0:Y:S02]  /*0130*/  LDCU.64 UR8, c[0x0][0x390] ;  /* 0x00007200ff0877ac */ /* 0x000e240008000a00 */
[----:B0123--:R-:W-:-:S07]  /*0140*/  IMAD.WIDE R4, R7, 0x4, R4 ;  /* 0x0000000407047825 */ /* 0x00ffce00078e0204 */
.L_x_2:
[----:B-1--4-:R-:W-:Y:S01]  /*0150*/  IMAD.WIDE R10, R7, 0x4, R2 ;  /* 0x00000004070a7825 */ /* 0x012fe200078e0202 */
[----:B0-----:R-:W2:Y:S05]  /*0160*/  LDG.E R9, desc[UR6][R4.64] ;  /* 0x0000000604097981 */ /* 0x001eaa000c1e1900 */
[----:B------:R-:W2:Y:S01]  /*0170*/  LDG.E R10, desc[UR6][R10.64] ;  /* 0x000000060a0a7981 */ /* 0x000ea2000c1e1900 */
[C---:B------:R-:W-:Y:S01]  /*0180*/  ISETP.GT.U32.AND P0, PT, R0.reuse, 0x7f, PT ;  /* 0x0000007f0000780c */ /* 0x040fe20003f04070 */
[----:B------:R-:W-:Y:S01]  /*0190*/  BSSY.RECONVERGENT B0, `(.L_x_0) ;  /* 0x0000048000007945 */ /* 0x000fe20003800200 */
[----:B------:R-:W-:Y:S01]  /*01a0*/  ISETP.GE.U32.AND P1, PT, R0, 0x40, PT ;  /* 0x000000400000780c */ /* 0x000fe20003f26070 */
[----:B------:R-:W-:-:S02]  /*01b0*/  VIADD R8, R8, 0x1 ;  /* 0x0000000108087836 */ /* 0x000fc40000000000 */
[----:B--2---:R-:W-:-:S05]  /*01c0*/  IMAD R9, R10, R9, RZ ;  /* 0x000000090a097224 */ /* 0x004fca00078e02ff */
[----:B------:R-:W-:Y:S01]  /*01d0*/  STS [R6], R9 ;  /* 0x0000000906007388 */ /* 0x000fe20000000800 */
[----:B------:R-:W-:Y:S06]  /*01e0*/  BAR.SYNC.DEFER_BLOCKING 0x0 ;  /* 0x0000000000007b1d */ /* 0x000fec0000010000 */
[----:B------:R-:W-:Y:S04]  /*01f0*/  @!P0 LDS R12, [R6] ;  /* 0x00000000060c8984 */ /* 0x000fe80000000800 */
[----:B------:R-:W0:Y:S02]  /*0200*/  @!P0 LDS R13, [R6+0x200] ;  /* 0x00020000060d8984 */ /* 0x000e240000000800 */
[----:B0-----:R-:W-:-:S06]  /*0210*/  @!P0 IMAD.IADD R13, R12, 0x1, R13 ;  /* 0x000000010c0d8824 */ /* 0x001fcc00078e020d */
[----:B------:R-:W0:Y:S01]  /*0220*/  @P0 LDS R13, [R6] ;  /* 0x00000000060d0984 */ /* 0x000e220000000800 */
[----:B------:R-:W-:-:S03]  /*0230*/  ISETP.GE.U32.AND P0, PT, R0, 0x20, PT ;  /* 0x000000200000780c */ /* 0x000fc60003f06070 */
[----:B0-----:R-:W-:Y:S01]  /*0240*/  STS [R6], R13 ;  /* 0x0000000d06007388 */ /* 0x001fe20000000800 */
[----:B------:R-:W-:Y:S06]  /*0250*/  BAR.SYNC.DEFER_BLOCKING 0x0 ;  /* 0x0000000000007b1d */ /* 0x000fec0000010000 */
[----:B------:R-:W-:Y:S04]  /*0260*/  @P1 LDS R11, [R6] ;  /* 0x00000000060b1984 */ /* 0x000fe80000000800 */
[----:B------:R-:W-:Y:S04]  /*0270*/  @!P1 LDS R10, [R6] ;  /* 0x00000000060a9984 */ /* 0x000fe80000000800 */
[----:B------:R-:W0:Y:S02]  /*0280*/  @!P1 LDS R9, [R6+0x100] ;  /* 0x0001000006099984 */ /* 0x000e240000000800 */
[----:B0-----:R-:W-:Y:S01]  /*0290*/  @!P1 IMAD.IADD R11, R10, 0x1, R9 ;  /* 0x000000010a0b9824 */ /* 0x001fe200078e0209 */
[----:B------:R-:W-:-:S04]  /*02a0*/  ISETP.GE.U32.AND P1, PT, R0, 0x10, PT ;  /* 0x000000100000780c */ /* 0x000fc80003f26070 */
[----:B------:R-:W-:Y:S01]  /*02b0*/  STS [R6], R11 ;  /* 0x0000000b06007388 */ /* 0x000fe20000000800 */
        /* <DEDUP_REMOVED lines=25> */
[----:B0-----:R-:W-:-:S02]  /*0450*/  @!P1 IADD3 R9, PT, PT, R15, R10, RZ ;  /* 0x0000000a0f099210 */ /* 0x001fc40007ffe0ff */
[----:B------:R-:W-:-:S03]  /*0460*/  ISETP.NE.AND P1, PT, R0, RZ, PT ;  /* 0x000000ff0000720c */ /* 0x000fc60003f25270 */
[----:B------:R-:W-:Y:S01]  /*0470*/  STS [R6], R9 ;  /* 0x0000000906007388 */ /* 0x000fe20000000800 */
[----:B------:R-:W-:Y:S09]  /*0480*/  BAR.SYNC.DEFER_BLOCKING 0x0 ;  /* 0x0000000000007b1d */ /* 0x000ff20000010000 */
[----:B------:R-:W-:Y:S01]  /*0490*/  @!P1 MOV R12, 0x400 ;  /* 0x00000400000c9802 */ /* 0x000fe20000000f00 */
[----:B------:R-:W0:Y:S01]  /*04a0*/  @!P1 S2R R15, SR_CgaCtaId ;  /* 0x00000000000f9919 */ /* 0x000e220000008800 */
[----:B------:R-:W-:Y:S04]  /*04b0*/  @P0 LDS R13, [R6] ;  /* 0x00000000060d0984 */ /* 0x000fe80000000800 */
[----:B------:R-:W-:Y:S04]  /*04c0*/  @!P0 LDS R11, [R6] ;  /* 0x00000000060b8984 */ /* 0x000fe80000000800 */
[----:B------:R-:W1:Y:S02]  /*04d0*/  @!P0 LDS R10, [R6+0x8] ;  /* 0x00000800060a8984 */ /* 0x000e640000000800 */
[----:B-1----:R-:W-:Y:S01]  /*04e0*/  @!P0 IMAD.IADD R13, R11, 0x1, R10 ;  /* 0x000000010b0d8824 */ /* 0x002fe200078e020a */
[----:B0-----:R-:W-:-:S02]  /*04f0*/  @!P1 LEA R10, R15, R12, 0x18 ;  /* 0x0000000c0f0a9211 */ /* 0x001fc400078ec0ff */
[----:B------:R-:W-:Y:S02]  /*0500*/  ISETP.NE.AND P0, PT, R0, RZ, PT ;  /* 0x000000ff0000720c */ /* 0x000fe40003f05270 */
[----:B------:R-:W-:Y:S01]  /*0510*/  STS [R6], R13 ;  /* 0x0000000d06007388 */ /* 0x000fe20000000800 */
[----:B------:R-:W-:Y:S06]  /*0520*/  BAR.SYNC.DEFER_BLOCKING 0x0 ;  /* 0x0000000000007b1d */ /* 0x000fec0000010000 */
[----:B------:R-:W-:Y:S04]  /*0530*/  @!P1 LDS R10, [R10+0x4] ;  /* 0x000004000a0a9984 */ /* 0x000fe80000000800 */
[----:B------:R-:W-:Y:S04]  /*0540*/  @P1 LDS R9, [R6] ;  /* 0x0000000006091984 */ /* 0x000fe80000000800 */
[----:B------:R-:W0:Y:S02]  /*0550*/  @!P1 LDS R11, [R6] ;  /* 0x00000000060b9984 */ /* 0x000e240000000800 */
[----:B0-----:R-:W-:-:S05]  /*0560*/  @!P1 IMAD.IADD R9, R11, 0x1, R10 ;  /* 0x000000010b099824 */ /* 0x001fca00078e020a */
[----:B------:R0:W-:Y:S01]  /*0570*/  STS [R6], R9 ;  /* 0x0000000906007388 */ /* 0x0001e20000000800 */
[----:B------:R-:W-:Y:S06]  /*0580*/  BAR.SYNC.DEFER_BLOCKING 0x0 ;  /* 0x0000000000007b1d */ /* 0x000fec0000010000 */
[----:B------:R-:W-:Y:S05]  /*0590*/  @P0 BRA `(.L_x_1) ;  /* 0x00000000001c0947 */ /* 0x000fea0003800000 */
[----:B------:R-:W1:Y:S01]  /*05a0*/  S2UR UR5, SR_CgaCtaId ;  /* 0x00000000000579c3 */ /* 0x000e620000008800 */
[----:B------:R-:W-:Y:S01]  /*05b0*/  UMOV UR4, 0x400 ;  /* 0x0000040000047882 */ /* 0x000fe20000000000 */
[----:B------:R-:W-:Y:S01]  /*05c0*/  MOV R10, UR8 ;  /* 0x00000008000a7c02 */ /* 0x000fe20008000f00 */
[----:B------:R-:W-:Y:S01]  /*05d0*/  IMAD.U32 R11, RZ, RZ, UR9 ;  /* 0x00000009ff0b7e24 */ /* 0x000fe2000f8e00ff */
[----:B-1----:R-:W-:-:S09]  /*05e0*/  ULEA UR4, UR5, UR4, 0x18 ;  /* 0x0000000405047291 */ /* 0x002fd2000f8ec0ff */
[----:B0-----:R-:W0:Y:S04]  /*05f0*/  LDS R9, [UR4] ;  /* 0x00000004ff097984 */ /* 0x001e280008000800 */
[----:B0-----:R1:W-:Y:S02]  /*0600*/  REDG.E.ADD.STRONG.GPU desc[UR6][R10.64], R9 ;  /* 0x000000090a00798e */ /* 0x0013e4000c12e106 */
.L_x_1:
[----:B------:R-:W-:Y:S05]  /*0610*/  BSYNC.RECONVERGENT B0 ;  /* 0x0000000000007941 */ /* 0x000fea0003800200 */
.L_x_0:
[----:B------:R-:W-:Y:S01]  /*0620*/  ISETP.NE.AND P0, PT, R8, RZ, PT ;  /* 0x000000ff0800720c */ /* 0x000fe20003f05270 */
[----:B------:R-:W-:Y:S01]  /*0630*/  UIADD3 UR8, UP0, UPT, UR8, 0x4, URZ ;  /* 0x0000000408087890 */ /* 0x000fe2000ff1e0ff */
[----:B------:R-:W-:-:S03]  /*0640*/  VIADD R7, R7, UR10 ;  /* 0x0000000a07077c36 */ /* 0x000fc60008000000 */
[----:B------:R-:W-:-:S08]  /*0650*/  UIADD3.X UR9, UPT, UPT, URZ, UR9, URZ, UP0, !UPT ;  /* 0x00000009ff097290 */ /* 0x000fd000087fe4ff */
[----:B------:R-:W-:Y:S05]  /*0660*/  @P0 BRA `(.L_x_2) ;  /* 0xfffffff800b80947 */ /* 0x000fea000383ffff */
[----:B------:R-:W-:Y:S05]  /*0670*/  EXIT ;  /* 0x000000000000794d */ /* 0x000fea0003800000 */
.L_x_3:
[----:B------:R-:W-:-:S00]  /*0680*/  BRA `(.L_x_3) ;  /* 0xfffffffc00fc7947 */ /* 0x000fc0000383ffff */
[----:B------:R-:W-:-:S00]  /*0690*/  NOP ;  /* 0x0000000000007918 */ /* 0x000fc00000000000 */
        /* <DEDUP_REMOVED lines=14> */
.L_x_17:


//--------------------- .text._Z7kernelbPiS_S_i   --------------------------
	.section	.text._Z7kernelbPiS_S_i,"ax",@progbits
	.align	128
        .global         _Z7kernelbPiS_S_i
        .type           _Z7kernelbPiS_S_i,@function
        .size           _Z7kernelbPiS_S_i,(.L_x_18 - _Z7kernelbPiS_S_i)
        .other          _Z7kernelbPiS_S_i,@"STO_CUDA_ENTRY STV_DEFAULT"
_Z7kernelbPiS_S_i:
.text._Z7kernelbPiS_S_i:
[----:B------:R-:W-:Y:S01]  /*0000*/  LDC R1, c[0x0][0x37c] ;  /* 0x0000df00ff017b82 */ /* 0x000fe20000000800 */
[----:B------:R-:W0:Y:S07]  /*0010*/  S2R R7, SR_TID.X ;  /* 0x0000000000077919 */ /* 0x000e2e0000002100 */
[----:B------:R-:W0:Y:S08]  /*0020*/  S2UR UR4, SR_CTAID.X ;  /* 0x00000000000479c3 */ /* 0x000e300000002500 */
[----:B------:R-:W0:Y:S08]  /*0030*/  LDC R0, c[0x0][0x360] ;  /* 0x0000d800ff007b82 */ /* 0x000e300000000800 */
[----:B------:R-:W1:Y:S01]  /*0040*/  LDC R4, c[0x0][0x398] ;  /* 0x0000e600ff047b82 */ /* 0x000e620000000800 */
[----:B0-----:R-:W-:Y:S01]  /*0050*/  IMAD R7, R0, UR4, R7 ;  /* 0x0000000400077c24 */ /* 0x001fe2000f8e0207 */
[----:B-1----:R-:W-:-:S04]  /*0060*/  ISETP.GE.AND P0, PT, R4, 0x1, PT ;  /* 0x000000010400780c */ /* 0x002fc80003f06270 */
[----:B------:R-:W-:-:S13]  /*0070*/  ISETP.GE.OR P0, PT, R7, R4, !P0 ;  /* 0x000000040700720c */ /* 0x000fda0004706670 */
[----:B------:R-:W-:Y:S05]  /*0080*/  @P0 EXIT ;  /* 0x000000000000094d */ /* 0x000fea0003800000 */
[----:B------:R-:W0:Y:S01]  /*0090*/  LDC.64 R2, c[0x0][0x390] ;  /* 0x0000e400ff027b82 */ /* 0x000e220000000a00 */
[----:B------:R-:W1:Y:S01]  /*00a0*/  LDCU.64 UR12, c[0x0][0x358] ;  /* 0x00006b00ff0c77ac */ /* 0x000e620008000a00 */
[C---:B------:R-:W-:Y:S02]  /*00b0*/  ISETP.GE.U32.AND P1, PT, R4.reuse, 0x10, PT ;  /* 0x000000100400780c */ /* 0x040fe40003f26070 */
[----:B------:R-:W-:Y:S01]  /*00c0*/  LOP3.LUT R6, R4, 0xf, RZ, 0xc0, !PT ;  /* 0x0000000f04067812 */ /* 0x000fe200078ec0ff */
[----:B------:R-:W-:-:S03]  /*00d0*/  HFMA2 R0, -RZ, RZ, 0, 0 ;  /* 0x00000000ff007431 */ /* 0x000fc600000001ff */
[----:B------:R-:W-:Y:S01]  /*00e0*/  ISETP.NE.AND P0, PT, R6, RZ, PT ;  /* 0x000000ff0600720c */ /* 0x000fe20003f05270 */
[----:B0-----:R-:W-:-:S05]  /*00f0*/  IMAD.WIDE R2, R7, 0x4, R2 ;  /* 0x0000000407027825 */ /* 0x001fca00078e0202 */
[----:B-1----:R0:W5:Y:S01]  /*0100*/  LDG.E R5, desc[UR12][R2.64] ;  /* 0x0000000c02057981 */ /* 0x002162000c1e1900 */
[----:B------:R-:W-:Y:S01]  /*0110*/  IMAD R7, R7, R4, RZ ;  /* 0x0000000407077224 */ /* 0x000fe200078e02ff */
[----:B------:R-:W-:Y:S06]  /*0120*/  @!P1 BRA `(.L_x_4) ;  /* 0x0000000400549947 */ /* 0x000fec0003800000 */
[----:B------:R-:W1:Y:S01]  /*0130*/  LDCU.128 UR8, c[0x0][0x380] ;  /* 0x00007000ff0877ac */ /* 0x000e620008000c00 */
[----:B------:R-:W-:Y:S02]  /*0140*/  LOP3.LUT R0, R4, 0x7ffffff0, RZ, 0xc0, !PT ;  /* 0x7ffffff004007812 */ /* 0x000fe400078ec0ff */
[----:B------:R-:W-:Y:S02]  /*0150*/  MOV R13, R7 ;  /* 0x00000007000d7202 */ /* 0x000fe40000000f00 */
[----:B------:R-:W-:Y:S01]  /*0160*/  IADD3 R12, PT, PT, -R0, RZ, RZ ;  /* 0x000000ff000c7210 */ /* 0x000fe20007ffe1ff */
[----:B-1----:R-:W-:Y:S02]  /*0170*/  UIADD3 UR4, UP1, UPT, UR10, 0x20, URZ ;  /* 0x000000200a047890 */ /* 0x002fe4000ff3e0ff */
[----:B------:R-:W-:Y:S02]  /*0180*/  UIADD3 UR6, UP0, UPT, UR8, 0x20, URZ ;  /* 0x0000002008067890 */ /* 0x000fe4000ff1e0ff */
[----:B------:R-:W-:-:S02]  /*0190*/  UIADD3.X UR5, UPT, UPT, URZ, UR11, URZ, UP1, !UPT ;  /* 0x0000000bff057290 */ /* 0x000fc40008ffe4ff */
[----:B------:R-:W-:Y:S01]  /*01a0*/  MOV R14, UR4 ;  /* 0x00000004000e7c02 */ /* 0x000fe20008000f00 */
[----:B------:R-:W-:-:S03]  /*01b0*/  UIADD3.X UR7, UPT, UPT, URZ, UR9, URZ, UP0, !UPT ;  /* 0x00000009ff077290 */ /* 0x000fc600087fe4ff */
[----:B------:R-:W-:-:S09]  /*01c0*/  MOV R15, UR5 ;  /* 0x00000005000f7c02 */ /* 0x000fd20008000f00 */
.L_x_5:
[----:B------:R-:W-:Y:S02]  /*01d0*/  MOV R10, UR6 ;  /* 0x00000006000a7c02 */ /* 0x000fe40008000f00 */
[----:B------:R-:W-:Y:S02]  /*01e0*/  MOV R11, UR7 ;  /* 0x00000007000b7c02 */ /* 0x000fe40008000f00 */
[----:B------:R-:W-:Y:S02]  /*01f0*/  MOV R8, R14 ;  /* 0x0000000e00087202 */ /* 0x000fe40000000f00 */
[----:B------:R-:W-:Y:S01]  /*0200*/  MOV R9, R15 ;  /* 0x0000000f00097202 */ /* 0x000fe20000000f00 */
[----:B------:R-:W-:-:S04]  /*0210*/  IMAD.WIDE R10, R13, 0x4, R10 ;  /* 0x000000040d0a7825 */ /* 0x000fc800078e020a */
[----:B------:R-:W2:Y:S04]  /*0220*/  LDG.E R15, desc[UR12][R8.64+-0x20] ;  /* 0xffffe00c080f7981 */ /* 0x000ea8000c1e1900 */
[----:B------:R-:W2:Y:S02]  /*0230*/  LDG.E R14, desc[UR12][R10.64+-0x20] ;  /* 0xffffe00c0a0e7981 */ /* 0x000ea4000c1e1900 */
[----:B--2--5:R-:W-:-:S05]  /*0240*/  IMAD R15, R14, R15, R5 ;  /* 0x0000000f0e0f7224 */ /* 0x024fca00078e0205 */
[----:B------:R1:W-:Y:S04]  /*0250*/  STG.E desc[UR12][R2.64], R15 ;  /* 0x0000000f02007986 */ /* 0x0003e8000c10190c */
[----:B------:R-:W2:Y:S04]  /*0260*/  LDG.E R14, desc[UR12][R10.64+-0x1c] ;  /* 0xffffe40c0a0e7981 */ /* 0x000ea8000c1e1900 */
[----:B----4-:R-:W2:Y:S02]  /*0270*/  LDG.E R5, desc[UR12][R8.64+-0x1c] ;  /* 0xffffe40c08057981 */ /* 0x010ea4000c1e1900 */
[----:B--2---:R-:W-:-:S05]  /*0280*/  IMAD R5, R14, R5, R15 ;  /* 0x000000050e057224 */ /* 0x004fca00078e020f */
[----:B------:R2:W-:Y:S04]  /*0290*/  STG.E desc[UR12][R2.64], R5 ;  /* 0x0000000502007986 */ /* 0x0005e8000c10190c */
[----:B------:R-:W3:Y:S04]  /*02a0*/  LDG.E R14, desc[UR12][R10.64+-0x18] ;  /* 0xffffe80c0a0e7981 */ /* 0x000ee8000c1e1900 */
[----:B------:R-:W3:Y:S02]  /*02b0*/  LDG.E R16, desc[UR12][R8.64+-0x18] ;  /* 0xffffe80c08107981 */ /* 0x000ee4000c1e1900 */
[----:B---3--:R-:W-:-:S05]  /*02c0*/  IMAD R17, R14, R16, R5 ;  /* 0x000000100e117224 */ /* 0x008fca00078e0205 */
[----:B------:R3:W-:Y:S04]  /*02d0*/  STG.E desc[UR12][R2.64], R17 ;  /* 0x0000001102007986 */ /* 0x0007e8000c10190c */
[----:B------:R-:W1:Y:S04]  /*02e0*/  LDG.E R14, desc[UR12][R10.64+-0x14] ;  /* 0xffffec0c0a0e7981 */ /* 0x000e68000c1e1900 */
[----:B------:R-:W1:Y:S02]  /*02f0*/  LDG.E R16, desc[UR12][R8.64+-0x14] ;  /* 0xffffec0c08107981 */ /* 0x000e64000c1e1900 */
[----:B-1----:R-:W-:-:S05]  /*0300*/  IMAD R15, R14, R16, R17 ;  /* 0x000000100e0f7224 */ /* 0x002fca00078e0211 */
[----:B------:R1:W-:Y:S04]  /*0310*/  STG.E desc[UR12][R2.64], R15 ;  /* 0x0000000f02007986 */ /* 0x0003e8000c10190c */
[----:B------:R-:W2:Y:S04]  /*0320*/  LDG.E R14, desc[UR12][R10.64+-0x10] ;  /* 0xfffff00c0a0e7981 */ /* 0x000ea8000c1e1900 */
[----:B------:R-:W2:Y:S02]  /*0330*/  LDG.E R16, desc[UR12][R8.64+-0x10] ;  /* 0xfffff00c08107981 */ /* 0x000ea4000c1e1900 */
        /* <DEDUP_REMOVED lines=34> */
[----:B------:R-:W4:Y:S04]  /*0560*/  LDG.E R14, desc[UR12][R10.64+0x14] ;  /* 0x0000140c0a0e7981 */ /* 0x000f28000c1e1900 */
[----:B------:R-:W4:Y:S02]  /*0570*/  LDG.E R16, desc[UR12][R8.64+0x14] ;  /* 0x0000140c08107981 */ /* 0x000f24000c1e1900 */
[----:B----4-:R-:W-:-:S05]  /*0580*/  IMAD R19, R14, R16, R15 ;  /* 0x000000100e137224 */ /* 0x010fca00078e020f */
[----:B------:R4:W-:Y:S04]  /*0590*/  STG.E desc[UR12][R2.64], R19 ;  /* 0x0000001302007986 */ /* 0x0009e8000c10190c */
[----:B------:R-:W3:Y:S04]  /*05a0*/  LDG.E R14, desc[UR12][R10.64+0x18] ;  /* 0x0000180c0a0e7981 */ /* 0x000ee8000c1e1900 */
[----:B--2---:R-:W3:Y:S01]  /*05b0*/  LDG.E R5, desc[UR12][R8.64+0x18] ;  /* 0x0000180c08057981 */ /* 0x004ee2000c1e1900 */
[----:B------:R-:W-:Y:S01]  /*05c0*/  IADD3 R12, PT, PT, R12, 0x10, RZ ;  /* 0x000000100c0c7810 */ /* 0x000fe20007ffe0ff */
[----:B---3--:R-:W-:-:S05]  /*05d0*/  IMAD R17, R14, R5, R19 ;  /* 0x000000050e117224 */ /* 0x008fca00078e0213 */
[----:B------:R4:W-:Y:S04]  /*05e0*/  STG.E desc[UR12][R2.64], R17 ;  /* 0x0000001102007986 */ /* 0x0009e8000c10190c */
[----:B------:R-:W2:Y:S04]  /*05f0*/  LDG.E R14, desc[UR12][R10.64+0x1c] ;  /* 0x00001c0c0a0e7981 */ /* 0x000ea8000c1e1900 */
[----:B------:R-:W2:Y:S01]  /*0600*/  LDG.E R5, desc[UR12][R8.64+0x1c] ;  /* 0x00001c0c08057981 */ /* 0x000ea2000c1e1900 */
[----:B------:R-:W-:Y:S02]  /*0610*/  ISETP.NE.AND P1, PT, R12, RZ, PT ;  /* 0x000000ff0c00720c */ /* 0x000fe40003f25270 */
[----:B------:R-:W-:Y:S01]  /*0620*/  IADD3 R13, PT, PT, R13, 0x10, RZ ;  /* 0x000000100d0d7810 */ /* 0x000fe20007ffe0ff */
[----:B--2---:R-:W-:Y:S01]  /*0630*/  IMAD R5, R14, R5, R17 ;  /* 0x000000050e057224 */ /* 0x004fe200078e0211 */
[----:B------:R-:W-:-:S04]  /*0640*/  IADD3 R14, P2, PT, R8, 0x40, RZ ;  /* 0x00000040080e7810 */ /* 0x000fc80007f5e0ff */
[----:B------:R4:W-:Y:S01]  /*0650*/  STG.E desc[UR12][R2.64], R5 ;  /* 0x0000000502007986 */ /* 0x0009e2000c10190c */
[----:B-1----:R-:W-:-:S04]  /*0660*/  IADD3.X R15, PT, PT, RZ, R9, RZ, P2, !PT ;  /* 0x00000009ff0f7210 */ /* 0x002fc800017fe4ff */
[----:B------:R-:W-:Y:S05]  /*0670*/  @P1 BRA `(.L_x_5) ;  /* 0xfffffff800d41947 */ /* 0x000fea000383ffff */
.L_x_4:
[----:B------:R-:W-:Y:S05]  /*0680*/  @!P0 EXIT ;  /* 0x000000000000894d */ /* 0x000fea0003800000 */
[----:B------:R-:W-:Y:S02]  /*0690*/  ISETP.GE.U32.AND P0, PT, R6, 0x8, PT ;  /* 0x000000080600780c */ /* 0x000fe40003f06070 */
[----:B------:R-:W-:-:S04]  /*06a0*/  LOP3.LUT R14, R4, 0x7, RZ, 0xc0, !PT ;  /* 0x00000007040e7812 */ /* 0x000fc800078ec0ff */
[----:B------:R-:W-:-:S07]  /*06b0*/  ISETP.NE.AND P1, PT, R14, RZ, PT ;  /* 0x000000ff0e00720c */ /* 0x000fce0003f25270 */
[----:B------:R-:W-:Y:S06]  /*06c0*/  @!P0 BRA `(.L_x_6) ;  /* 0x0000000000988947 */ /* 0x000fec0003800000 */
[----:B------:R-:W1:Y:S01]  /*06d0*/  LDC.64 R8, c[0x0][0x380] ;  /* 0x0000e000ff087b82 */ /* 0x000e620000000a00 */
[----:B------:R-:W-:-:S07]  /*06e0*/  IADD3 R13, PT, PT, R7, R0, RZ ;  /* 0x00000000070d7210 */ /* 0x000fce0007ffe0ff */
[----:B------:R-:W2:Y:S01]  /*06f0*/  LDC.64 R10, c[0x0][0x388] ;  /* 0x0000e200ff0a7b82 */ /* 0x000ea20000000a00 */
[----:B-1----:R-:W-:-:S05]  /*0700*/  IMAD.WIDE R8, R13, 0x4, R8 ;  /* 0x000000040d087825 */ /* 0x002fca00078e0208 */
[----:B------:R-:W4:Y:S01]  /*0710*/  LDG.E R6, desc[UR12][R8.64] ;  /* 0x0000000c08067981 */ /* 0x000f22000c1e1900 */
[----:B--2---:R-:W-:-:S05]  /*0720*/  IMAD.WIDE.U32 R10, R0, 0x4, R10 ;  /* 0x00000004000a7825 */ /* 0x004fca00078e000a */
[----:B------:R-:W4:Y:S02]  /*0730*/  LDG.E R12, desc[UR12][R10.64] ;  /* 0x0000000c0a0c7981 */ /* 0x000f24000c1e1900 */
[----:B----45:R-:W-:-:S05]  /*0740*/  IMAD R5, R6, R12, R5 ;  /* 0x0000000c06057224 */ /* 0x030fca00078e0205 */
        /* <DEDUP_REMOVED lines=21> */
[----:B------:R-:W3:Y:S04]  /*08a0*/  LDG.E R6, desc[UR12][R8.64+0x18] ;  /* 0x0000180c08067981 */ /* 0x000ee8000c1e1900 */
[----:B------:R-:W3:Y:S02]  /*08b0*/  LDG.E R12, desc[UR12][R10.64+0x18] ;  /* 0x0000180c0a0c7981 */ /* 0x000ee4000c1e1900 */
[----:B---3--:R-:W-:-:S05]  /*08c0*/  IMAD R17, R6, R12, R15 ;  /* 0x0000000c06117224 */ /* 0x008fca00078e020f */
[----:B------:R2:W-:Y:S04]  /*08d0*/  STG.E desc[UR12][R2.64], R17 ;  /* 0x0000001102007986 */ /* 0x0005e8000c10190c */
[----:B------:R-:W3:Y:S04]  /*08e0*/  LDG.E R6, desc[UR12][R8.64+0x1c] ;  /* 0x00001c0c08067981 */ /* 0x000ee8000c1e1900 */
[----:B-1----:R-:W3:Y:S01]  /*08f0*/  LDG.E R5, desc[UR12][R10.64+0x1c] ;  /* 0x00001c0c0a057981 */ /* 0x002ee2000c1e1900 */
[----:B------:R-:W-:Y:S01]  /*0900*/  IADD3 R0, PT, PT, R0, 0x8, RZ ;  /* 0x0000000800007810 */ /* 0x000fe20007ffe0ff */
[----:B---3--:R-:W-:-:S05]  /*0910*/  IMAD R5, R6, R5, R17 ;  /* 0x0000000506057224 */ /* 0x008fca00078e0211 */
[----:B------:R2:W-:Y:S02]  /*0920*/  STG.E desc[UR12][R2.64], R5 ;  /* 0x0000000502007986 */ /* 0x0005e4000c10190c */
.L_x_6:
[----:B------:R-:W-:Y:S05]  /*0930*/  @!P1 EXIT ;  /* 0x000000000000994d */ /* 0x000fea0003800000 */
[----:B------:R-:W-:Y:S02]  /*0940*/  ISETP.GE.U32.AND P0, PT, R14, 0x4, PT ;  /* 0x000000040e00780c */ /* 0x000fe40003f06070 */
[----:B------:R-:W-:-:S04]  /*0950*/  LOP3.LUT R4, R4, 0x3, RZ, 0xc0, !PT ;  /* 0x0000000304047812 */ /* 0x000fc800078ec0ff */
[----:B------:R-:W-:-:S07]  /*0960*/  ISETP.NE.AND P1, PT, R4, RZ, PT ;  /* 0x000000ff0400720c */ /* 0x000fce0003f25270 */
[----:B------:R-:W-:Y:S06]  /*0970*/  @!P0 BRA `(.L_x_7) ;  /* 0x0000000000588947 */ /* 0x000fec0003800000 */
[----:B------:R-:W1:Y:S01]  /*0980*/  LDC.64 R8, c[0x0][0x380] ;  /* 0x0000e000ff087b82 */ /* 0x000e620000000a00 */
[----:B--2---:R-:W-:-:S07]  /*0990*/  IADD3 R13, PT, PT, R7, R0, RZ ;  /* 0x00000000070d7210 */ /* 0x004fce0007ffe0ff */
        /* <DEDUP_REMOVED lines=11> */
[----:B------:R-:W2:Y:S04]  /*0a50*/  LDG.E R6, desc[UR12][R8.64+0x8] ;  /* 0x0000080c08067981 */ /* 0x000ea8000c1e1900 */
[----:B------:R-:W2:Y:S02]  /*0a60*/  LDG.E R12, desc[UR12][R10.64+0x8] ;  /* 0x0000080c0a0c7981 */ /* 0x000ea4000c1e1900 */
[----:B--2---:R-:W-:-:S05]  /*0a70*/  IMAD R15, R6, R12, R13 ;  /* 0x0000000c060f7224 */ /* 0x004fca00078e020d */
[----:B------:R3:W-:Y:S04]  /*0a80*/  STG.E desc[UR12][R2.64], R15 ;  /* 0x0000000f02007986 */ /* 0x0007e8000c10190c */
[----:B------:R-:W1:Y:S04]  /*0a90*/  LDG.E R6, desc[UR12][R8.64+0xc] ;  /* 0x00000c0c08067981 */ /* 0x000e68000c1e1900 */
[----:B------:R-:W1:Y:S01]  /*0aa0*/  LDG.E R12, desc[UR12][R10.64+0xc] ;  /* 0x00000c0c0a0c7981 */ /* 0x000e62000c1e1900 */
[----:B------:R-:W-:Y:S01]  /*0ab0*/  IADD3 R0, PT, PT, R0, 0x4, RZ ;  /* 0x0000000400007810 */ /* 0x000fe20007ffe0ff */
[----:B-1----:R-:W-:-:S05]  /*0ac0*/  IMAD R5, R6, R12, R15 ;  /* 0x0000000c06057224 */ /* 0x002fca00078e020f */
[----:B------:R3:W-:Y:S02]  /*0ad0*/  STG.E desc[UR12][R2.64], R5 ;  /* 0x0000000502007986 */ /* 0x0007e4000c10190c */
.L_x_7:
[----:B------:R-:W-:Y:S05]  /*0ae0*/  @!P1 EXIT ;  /* 0x000000000000994d */ /* 0x000fea0003800000 */
[----:B------:R-:W1:Y:S01]  /*0af0*/  LDC.64 R10, c[0x0][0x388] ;  /* 0x0000e200ff0a7b82 */ /* 0x000e620000000a00 */
[----:B--23--:R-:W-:Y:S02]  /*0b00*/  IADD3 R13, PT, PT, R7, R0, RZ ;  /* 0x00000000070d7210 */ /* 0x00cfe40007ffe0ff */
[----:B------:R-:W-:-:S05]  /*0b10*/  IADD3 R4, PT, PT, -R4, RZ, RZ ;  /* 0x000000ff04047210 */ /* 0x000fca0007ffe1ff */
[----:B------:R-:W2:Y:S01]  /*0b20*/  LDC.64 R8, c[0x0][0x380] ;  /* 0x0000e000ff087b82 */ /* 0x000ea20000000a00 */
[----:B-1----:R-:W-:-:S07]  /*0b30*/  IMAD.WIDE.U32 R10, R0, 0x4, R10 ;  /* 0x00000004000a7825 */ /* 0x002fce00078e000a */
.L_x_8:
[----:B--2---:R-:W-:Y:S01]  /*0b40*/  IMAD.WIDE R6, R13, 0x4, R8 ;  /* 0x000000040d067825 */ /* 0x004fe200078e0208 */
[----:B-1----:R1:W4:Y:S05]  /*0b50*/  LDG.E R0, desc[UR12][R10.64] ;  /* 0x0000000c0a007981 */ /* 0x00232a000c1e1900 */
[----:B------:R-:W4:Y:S01]  /*0b60*/  LDG.E R6, desc[UR12][R6.64] ;  /* 0x0000000c06067981 */ /* 0x000f22000c1e1900 */
[----:B------:R-:W-:-:S04]  /*0b70*/  IADD3 R4, PT, PT, R4, 0x1, RZ ;  /* 0x0000000104047810 */ /* 0x000fc80007ffe0ff */
[----:B------:R-:W-:Y:S02]  /*0b80*/  ISETP.NE.AND P0, PT, R4, RZ, PT ;  /* 0x000000ff0400720c */ /* 0x000fe40003f05270 */
[----:B-1----:R-:W-:Y:S02]  /*0b90*/  IADD3 R10, P1, PT, R10, 0x4, RZ ;  /* 0x000000040a0a7810 */ /* 0x002fe40007f3e0ff */
[----:B------:R-:W-:Y:S02]  /*0ba0*/  IADD3 R13, PT, PT, R13, 0x1, RZ ;  /* 0x000000010d0d7810 */ /* 0x000fe40007ffe0ff */
[----:B------:R-:W-:Y:S01]  /*0bb0*/  IADD3.X R11, PT, PT, RZ, R11, RZ, P1, !PT ;  /* 0x0000000bff0b7210 */ /* 0x000fe20000ffe4ff */
[----:B----45:R-:W-:-:S05]  /*0bc0*/  IMAD R5, R6, R0, R5 ;  /* 0x0000000006057224 */ /* 0x030fca00078e0205 */
[----:B------:R1:W-:Y:S01]  /*0bd0*/  STG.E desc[UR12][R2.64], R5 ;  /* 0x0000000502007986 */ /* 0x0003e2000c10190c */
[----:B------:R-:W-:Y:S05]  /*0be0*/  @P0 BRA `(.L_x_8) ;  /* 0xfffffffc00d40947 */ /* 0x000fea000383ffff */
[----:B------:R-:W-:Y:S05]  /*0bf0*/  EXIT ;  /* 0x000000000000794d */ /* 0x000fea0003800000 */
.L_x_9:
        /* <DEDUP_REMOVED lines=16> */
.L_x_18:


//--------------------- .text._Z7kernelxPiS_S_i   --------------------------
	.section	.text._Z7kernelxPiS_S_i,"ax",@progbits
	.align	128
        .global         _Z7kernelxPiS_S_i
        .type           _Z7kernelxPiS_S_i,@function
        .size           _Z7kernelxPiS_S_i,(.L_x_19 - _Z7kernelxPiS_S_i)
        .other          _Z7kernelxPiS_S_i,@"STO_CUDA_ENTRY STV_DEFAULT"
_Z7kernelxPiS_S_i:
.text._Z7kernelxPiS_S_i:
        /* <DEDUP_REMOVED lines=10> */
[C---:B------:R-:W-:Y:S01]  /*00a0*/  IADD3 R4, PT, PT, R0.reuse, -0x1, RZ ;  /* 0xffffffff00047810 */ /* 0x040fe20007ffe0ff */
[----:B------:R-:W1:Y:S01]  /*00b0*/  LDCU.64 UR6, c[0x0][0x358] ;  /* 0x00006b00ff0677ac */ /* 0x000e620008000a00 */
[----:B------:R-:W-:Y:S02]  /*00c0*/  LOP3.LUT P0, R14, R0, 0xf, RZ, 0xc0, !PT ;  /* 0x0000000f000e7812 */ /* 0x000fe4000780c0ff */
[----:B------:R-:W-:Y:S01]  /*00d0*/  ISETP.GE.U32.AND P1, PT, R4, 0xf, PT ;  /* 0x0000000f0400780c */ /* 0x000fe20003f26070 */
[----:B------:R-:W-:Y:S02]  /*00e0*/  HFMA2 R4, -RZ, RZ, 0, 0 ;  /* 0x00000000ff047431 */ /* 0x000fe400000001ff */
[----:B0-----:R-:W-:-:S10]  /*00f0*/  IMAD.WIDE R2, R5, 0x4, R2 ;  /* 0x0000000405027825 */ /* 0x001fd400078e0202 */
[----:B-1----:R-:W-:Y:S05]  /*0100*/  @!P1 BRA `(.L_x_10) ;  /* 0x0000000800149947 */ /* 0x002fea0003800000 */
[----:B------:R-:W0:Y:S01]  /*0110*/  LDCU.64 UR4, c[0x0][0x390] ;  /* 0x00007200ff0477ac */ /* 0x000e220008000a00 */
[----:B------:R-:W-:Y:S02]  /*0120*/  LOP3.LUT R4, R0, 0x7ffffff0, RZ, 0xc0, !PT ;  /* 0x7ffffff000047812 */ /* 0x000fe400078ec0ff */
[----:B------:R-:W-:Y:S02]  /*0130*/  MOV R9, R5 ;  /* 0x0000000500097202 */ /* 0x000fe40000000f00 */
[----:B------:R-:W-:Y:S01]  /*0140*/  IADD3 R8, PT, PT, -R4, RZ, RZ ;  /* 0x000000ff04087210 */ /* 0x000fe20007ffe1ff */
[----:B0-----:R-:W-:-:S04]  /*0150*/  UIADD3 UR4, UP0, UPT, UR4, 0x20, URZ ;  /* 0x0000002004047890 */ /* 0x001fc8000ff1e0ff */
[----:B------:R-:W-:Y:S02]  /*0160*/  UIADD3.X UR5, UPT, UPT, URZ, UR5, URZ, UP0, !UPT ;  /* 0x00000005ff057290 */ /* 0x000fe400087fe4ff */
[----:B------:R-:W-:-:S04]  /*0170*/  MOV R15, UR4 ;  /* 0x00000004000f7c02 */ /* 0x000fc80008000f00 */
[----:B------:R-:W-:-:S07]  /*0180*/  MOV R16, UR5 ;  /* 0x0000000500107c02 */ /* 0x000fce0008000f00 */
.L_x_11:
[----:B------:R-:W0:Y:S01]  /*0190*/  LDC.64 R6, c[0x0][0x380] ;  /* 0x0000e000ff067b82 */ /* 0x000e220000000a00 */
[----:B------:R-:W2:Y:S01]  /*01a0*/  LDG.E R11, desc[UR6][R2.64] ;  /* 0x00000006020b7981 */ /* 0x000ea2000c1e1900 */
[----:B0-----:R-:W-:-:S05]  /*01b0*/  IMAD.WIDE R6, R9, 0x4, R6 ;  /* 0x0000000409067825 */ /* 0x001fca00078e0206 */
[----:B------:R-:W2:Y:S01]  /*01c0*/  LDG.E R10, desc[UR6][R6.64] ;  /* 0x00000006060a7981 */ /* 0x000ea2000c1e1900 */
[----:B------:R-:W0:Y:S01]  /*01d0*/  S2R R13, SR_LANEID ;  /* 0x00000000000d7919 */ /* 0x000e220000000000 */
[----:B------:R-:W-:Y:S02]  /*01e0*/  VOTEU.ANY UR4, UPT, PT ;  /* 0x0000000000047886 */ /* 0x000fe400038e0100 */
[----:B------:R-:W-:-:S06]  /*01f0*/  UFLO.U32 UR4, UR4 ;  /* 0x00000004000472bd */ /* 0x000fcc00080e0000 */
[----:B0-----:R-:W-:Y:S01]  /*0200*/  ISETP.EQ.U32.AND P1, PT, R13, UR4, PT ;  /* 0x000000040d007c0c */ /* 0x001fe2000bf22070 */
[----:B--2---:R-:W-:-:S04]  /*0210*/  IMAD R12, R10, R11, RZ ;  /* 0x0000000b0a0c7224 */ /* 0x004fc800078e02ff */
[----:B------:R-:W0:Y:S01]  /*0220*/  REDUX.SUM UR5, R12 ;  /* 0x000000000c0573c4 */ /* 0x000e22000000c000 */
[----:B------:R-:W-:Y:S01]  /*0230*/  IMAD.WIDE.U32 R10, R0, 0x4, R6 ;  /* 0x00000004000a7825 */ /* 0x000fe200078e0006 */
[----:B------:R-:W-:Y:S02]  /*0240*/  MOV R6, R15 ;  /* 0x0000000f00067202 */ /* 0x000fe40000000f00 */
[----:B------:R-:W-:Y:S02]  /*0250*/  MOV R7, R16 ;  /* 0x0000001000077202 */ /* 0x000fe40000000f00 */
[----:B0-----:R-:W-:-:S05]  /*0260*/  MOV R17, UR5 ;  /* 0x0000000500117c02 */ /* 0x001fca0008000f00 */
[----:B------:R0:W-:Y:S04]  /*0270*/  @P1 REDG.E.ADD.STRONG.GPU desc[UR6][R6.64+-0x20], R17 ;  /* 0xffffe0110600198e */ /* 0x0001e8000c12e106 */
[----:B------:R-:W2:Y:S04]  /*0280*/  LDG.E R13, desc[UR6][R10.64] ;  /* 0x000000060a0d7981 */ /* 0x000ea8000c1e1900 */
[----:B------:R-:W2:Y:S02]  /*0290*/  LDG.E R16, desc[UR6][R2.64] ;  /* 0x0000000602107981 */ /* 0x000ea4000c1e1900 */
[----:B--2---:R-:W-:-:S04]  /*02a0*/  IMAD R16, R13, R16, RZ ;  /* 0x000000100d107224 */ /* 0x004fc800078e02ff */
[----:B------:R-:W1:Y:S01]  /*02b0*/  REDUX.SUM UR4, R16 ;  /* 0x00000000100473c4 */ /* 0x000e62000000c000 */
[----:B------:R-:W-:Y:S01]  /*02c0*/  IMAD.WIDE.U32 R12, R0, 0x4, R10 ;  /* 0x00000004000c7825 */ /* 0x000fe200078e000a */
[----:B-1----:R-:W-:-:S05]  /*02d0*/  MOV R19, UR4 ;  /* 0x0000000400137c02 */ /* 0x002fca0008000f00 */
[----:B------:R1:W-:Y:S04]  /*02e0*/  @P1 REDG.E.ADD.STRONG.GPU desc[UR6][R6.64+-0x1c], R19 ;  /* 0xffffe4130600198e */ /* 0x0003e8000c12e106 */
[----:B------:R-:W2:Y:S04]  /*02f0*/  LDG.E R15, desc[UR6][R12.64] ;  /* 0x000000060c0f7981 */ /* 0x000ea8000c1e1900 */
[----:B------:R-:W2:Y:S01]  /*0300*/  LDG.E R18, desc[UR6][R2.64] ;  /* 0x0000000602127981 */ /* 0x000ea2000c1e1900 */
[----:B------:R-:W-:-:S04]  /*0310*/  IMAD.WIDE.U32 R10, R0, 0x4, R12 ;  /* 0x00000004000a7825 */ /* 0x000fc800078e000c */
[----:B--2---:R-:W-:-:S04]  /*0320*/  IMAD R15, R15, R18, RZ ;  /* 0x000000120f0f7224 */ /* 0x004fc800078e02ff */
[----:B------:R-:W2:Y:S02]  /*0330*/  REDUX.SUM UR4, R15 ;  /* 0x000000000f0473c4 */ /* 0x000ea4000000c000 */
[----:B--2---:R-:W-:-:S05]  /*0340*/  MOV R21, UR4 ;  /* 0x0000000400157c02 */ /* 0x004fca0008000f00 */
[----:B------:R2:W-:Y:S04]  /*0350*/  @P1 REDG.E.ADD.STRONG.GPU desc[UR6][R6.64+-0x18], R21 ;  /* 0xffffe8150600198e */ /* 0x0005e8000c12e106 */
[----:B------:R-:W3:Y:S04]  /*0360*/  LDG.E R16, desc[UR6][R10.64] ;  /* 0x000000060a107981 */ /* 0x000ee8000c1e1900 */
[----:B0-----:R-:W3:Y:S01]  /*0370*/  LDG.E R17, desc[UR6][R2.64] ;  /* 0x0000000602117981 */ /* 0x001ee2000c1e1900 */
[----:B------:R-:W-:-:S04]  /*0380*/  IMAD.WIDE.U32 R12, R0, 0x4, R10 ;  /* 0x00000004000c7825 */ /* 0x000fc800078e000a */
[----:B---3--:R-:W-:-:S04]  /*0390*/  IMAD R16, R16, R17, RZ ;  /* 0x0000001110107224 */ /* 0x008fc800078e02ff */
[----:B------:R-:W1:Y:S02]  /*03a0*/  REDUX.SUM UR4, R16 ;  /* 0x00000000100473c4 */ /* 0x000e64000000c000 */
[----:B-1----:R-:W-:-:S05]  /*03b0*/  MOV R19, UR4 ;  /* 0x0000000400137c02 */ /* 0x002fca0008000f00 */
[----:B------:R0:W-:Y:S04]  /*03c0*/  @P1 REDG.E.ADD.STRONG.GPU desc[UR6][R6.64+-0x14], R19 ;  /* 0xffffec130600198e */ /* 0x0001e8000c12e106 */
[----:B------:R-:W3:Y:S04]  /*03d0*/  LDG.E R15, desc[UR6][R12.64] ;  /* 0x000000060c0f7981 */ /* 0x000ee8000c1e1900 */
[----:B------:R-:W3:Y:S01]  /*03e0*/  LDG.E R18, desc[UR6][R2.64] ;  /* 0x0000000602127981 */ /* 0x000ee2000c1e1900 */
[----:B------:R-:W-:-:S04]  /*03f0*/  IMAD.WIDE.U32 R10, R0, 0x4, R12 ;  /* 0x00000004000a7825 */ /* 0x000fc800078e000c */
[----:B---3--:R-:W-:-:S04]  /*0400*/  IMAD R15, R15, R18, RZ ;  /* 0x000000120f0f7224 */ /* 0x008fc800078e02ff */
[----:B------:R-:W2:Y:S02]  /*0410*/  REDUX.SUM UR4, R15 ;  /* 0x000000000f0473c4 */ /* 0x000ea4000000c000 */
[----:B--2---:R-:W-:-:S05]  /*0420*/  MOV R21, UR4 ;  /* 0x0000000400157c02 */ /* 0x004fca0008000f00 */
[----:B------:R1:W-:Y:S04]  /*0430*/  @P1 REDG.E.ADD.STRONG.GPU desc[UR6][R6.64+-0x10], R21 ;  /* 0xfffff0150600198e */ /* 0x0003e8000c12e106 */
[----:B------:R-:W2:Y:S04]  /*0440*/  LDG.E R16, desc[UR6][R10.64] ;  /* 0x000000060a107981 */ /* 0x000ea8000c1e1900 */
[----:B------:R-:W2:Y:S01]  /*0450*/  LDG.E R17, desc[UR6][R2.64] ;  /* 0x0000000602117981 */ /* 0x000ea2000c1e1900 */
[----:B------:R-:W-:-:S04]  /*0460*/  IMAD.WIDE.U32 R12, R0, 0x4, R10 ;  /* 0x00000004000c7825 */ /* 0x000fc800078e000a */
[----:B--2---:R-:W-:-:S04]  /*0470*/  IMAD R16, R16, R17, RZ ;  /* 0x0000001110107224 */ /* 0x004fc800078e02ff */
[----:B------:R-:W0:Y:S02]  /*0480*/  REDUX.SUM UR4, R16 ;  /* 0x00000000100473c4 */ /* 0x000e24000000c000 */
[----:B0-----:R-:W-:-:S05]  /*0490*/  MOV R19, UR4 ;  /* 0x0000000400137c02 */ /* 0x001fca0008000f00 */
[----:B------:R0:W-:Y:S04]  /*04a0*/  @P1 REDG.E.ADD.STRONG.GPU desc[UR6][R6.64+-0xc], R19 ;  /* 0xfffff4130600198e */ /* 0x0001e8000c12e106 */
[----:B------:R-:W2:Y:S04]  /*04b0*/  LDG.E R15, desc[UR6][R12.64] ;  /* 0x000000060c0f7981 */ /* 0x000ea8000c1e1900 */
[----:B------:R-:W2:Y:S01]  /*04c0*/  LDG.E R18, desc[UR6][R2.64] ;  /* 0x0000000602127981 */ /* 0x000ea2000c1e1900 */
[----:B------:R-:W-:-:S04]  /*04d0*/  IMAD.WIDE.U32 R10, R0, 0x4, R12 ;  /* 0x00000004000a7825 */ /* 0x000fc800078e000c */
[----:B--2---:R-:W-:-:S04]  /*04e0*/  IMAD R15, R15, R18, RZ ;  /* 0x000000120f0f7224 */ /* 0x004fc800078e02ff */
[----:B------:R-:W1:Y:S02]  /*04f0*/  REDUX.SUM UR4, R15 ;  /* 0x000000000f0473c4 */ /* 0x000e64000000c000 */
[----:B-1----:R-:W-:-:S05]  /*0500*/  MOV R21, UR4 ;  /* 0x0000000400157c02 */ /* 0x002fca0008000f00 */
        /* <DEDUP_REMOVED lines=59> */
[----:B------:R-:W-:Y:S02]  /*08c0*/  IADD3 R8, PT, PT, R8, 0x10, RZ ;  /* 0x0000001008087810 */ /* 0x000fe40007ffe0ff */
[----:B------:R-:W-:-:S02]  /*08d0*/  IADD3 R15, P2, PT, R6, 0x40, RZ ;  /* 0x00000040060f7810 */ /* 0x000fc40007f5e0ff */
[----:B------:R-:W-:Y:S02]  /*08e0*/  LEA R9, R0, R9, 0x4 ;  /* 0x0000000900097211 */ /* 0x000fe400078e20ff */
[----:B------:R-:W-:Y:S01]  /*08f0*/  IADD3.X R16, PT, PT, RZ, R7, RZ, P2, !PT ;  /* 0x00000007ff107210 */ /* 0x000fe200017fe4ff */
[----:B--2---:R-:W-:-:S04]  /*0900*/  IMAD R17, R10, R17, RZ ;  /* 0x000000110a117224 */ /* 0x004fc800078e02ff */
[----:B------:R-:W1:Y:S02]  /*0910*/  REDUX.SUM UR4, R17 ;  /* 0x00000000110473c4 */ /* 0x000e64000000c000 */
[----:B-1----:R-:W-:-:S05]  /*0920*/  MOV R13, UR4 ;  /* 0x00000004000d7c02 */ /* 0x002fca0008000f00 */
[----:B------:R0:W-:Y:S01]  /*0930*/  @P1 REDG.E.ADD.STRONG.GPU desc[UR6][R6.64+0x1c], R13 ;  /* 0x00001c0d0600198e */ /* 0x0001e2000c12e106 */
[----:B------:R-:W-:-:S13]  /*0940*/  ISETP.NE.AND P1, PT, R8, RZ, PT ;  /* 0x000000ff0800720c */ /* 0x000fda0003f25270 */
[----:B0-----:R-:W-:Y:S05]  /*0950*/  @P1 BRA `(.L_x_11) ;  /* 0xfffffff8000c1947 */ /* 0x001fea000383ffff */
.L_x_10:
[----:B------:R-:W-:Y:S05]  /*0960*/  @!P0 EXIT ;  /* 0x000000000000894d */ /* 0x000fea0003800000 */
[----:B------:R-:W-:Y:S02]  /*0970*/  ISETP.GE.U32.AND P0, PT, R14, 0x8, PT ;  /* 0x000000080e00780c */ /* 0x000fe40003f06070 */
[----:B------:R-:W-:-:S04]  /*0980*/  LOP3.LUT R12, R0, 0x7, RZ, 0xc0, !PT ;  /* 0x00000007000c7812 */ /* 0x000fc800078ec0ff */
[----:B------:R-:W-:-:S07]  /*0990*/  ISETP.NE.AND P1, PT, R12, RZ, PT ;  /* 0x000000ff0c00720c */ /* 0x000fce0003f25270 */
[----:B------:R-:W-:Y:S06]  /*09a0*/  @!P0 BRA `(.L_x_12) ;  /* 0x0000000400048947 */ /* 0x000fec0003800000 */
[----:B------:R-:W0:Y:S01]  /*09b0*/  LDC.64 R8, c[0x0][0x380] ;  /* 0x0000e000ff087b82 */ /* 0x000e220000000a00 */
[----:B------:R-:W-:-:S04]  /*09c0*/  IMAD R7, R4, R0, R5 ;  /* 0x0000000004077224 */ /* 0x000fc800078e0205 */
[----:B0-----:R-:W-:Y:S02]  /*09d0*/  IMAD.WIDE R8, R7, 0x4, R8 ;  /* 0x0000000407087825 */ /* 0x001fe400078e0208 */
[----:B------:R-:W2:Y:S04]  /*09e0*/  LDG.E R7, desc[UR6][R2.64] ;  /* 0x0000000602077981 */ /* 0x000ea8000c1e1900 */
[----:B------:R-:W2:Y:S01]  /*09f0*/  LDG.E R6, desc[UR6][R8.64] ;  /* 0x0000000608067981 */ /* 0x000ea2000c1e1900 */
[----:B------:R-:W-:Y:S02]  /*0a00*/  VOTEU.ANY UR4, UPT, PT ;  /* 0x0000000000047886 */ /* 0x000fe400038e0100 */
[----:B------:R-:W-:Y:S01]  /*0a10*/  UFLO.U32 UR4, UR4 ;  /* 0x00000004000472bd */ /* 0x000fe200080e0000 */
[----:B------:R-:W0:Y:S05]  /*0a20*/  S2R R10, SR_LANEID ;  /* 0x00000000000a7919 */ /* 0x000e2a0000000000 */
[----:B0-----:R-:W-:Y:S01]  /*0a30*/  ISETP.EQ.U32.AND P0, PT, R10, UR4, PT ;  /* 0x000000040a007c0c */ /* 0x001fe2000bf02070 */
[----:B------:R-:W-:-:S04]  /*0a40*/  IMAD.WIDE.U32 R10, R0, 0x4, R8 ;  /* 0x00000004000a7825 */ /* 0x000fc800078e0008 */
[----:B--2---:R-:W-:Y:S02]  /*0a50*/  IMAD R13, R6, R7, RZ ;  /* 0x00000007060d7224 */ /* 0x004fe400078e02ff */
[----:B------:R-:W0:Y:S08]  /*0a60*/  LDC.64 R6, c[0x0][0x390] ;  /* 0x0000e400ff067b82 */ /* 0x000e300000000a00 */
[----:B------:R-:W1:Y:S01]  /*0a70*/  REDUX.SUM UR5, R13 ;  /* 0x000000000d0573c4 */ /* 0x000e62000000c000 */
[----:B0-----:R-:W-:Y:S01]  /*0a80*/  IMAD.WIDE.U32 R6, R4, 0x4, R6 ;  /* 0x0000000404067825 */ /* 0x001fe200078e0006 */
[----:B-1----:R-:W-:-:S05]  /*0a90*/  MOV R15, UR5 ;  /* 0x00000005000f7c02 */ /* 0x002fca0008000f00 */
[----:B------:R0:W-:Y:S04]  /*0aa0*/  @P0 REDG.E.ADD.STRONG.GPU desc[UR6][R6.64], R15 ;  /* 0x0000000f0600098e */ /* 0x0001e8000c12e106 */
[----:B------:R-:W2:Y:S04]  /*0ab0*/  LDG.E R8, desc[UR6][R10.64] ;  /* 0x000000060a087981 */ /* 0x000ea8000c1e1900 */
[----:B------:R-:W2:Y:S02]  /*0ac0*/  LDG.E R9, desc[UR6][R2.64] ;  /* 0x0000000602097981 */ /* 0x000ea4000c1e1900 */
[----:B--2---:R-:W-:-:S02]  /*0ad0*/  IMAD R14, R8, R9, RZ ;  /* 0x00000009080e7224 */ /* 0x004fc400078e02ff */
[----:B------:R-:W-:Y:S02]  /*0ae0*/  IMAD.WIDE.U32 R8, R0, 0x4, R10 ;  /* 0x0000000400087825 */ /* 0x000fe400078e000a */
[----:B------:R-:W1:Y:S02]  /*0af0*/  REDUX.SUM UR4, R14 ;  /* 0x000000000e0473c4 */ /* 0x000e64000000c000 */
        /* <DEDUP_REMOVED lines=38> */
[----:B------:R-:W2:Y:S02]  /*0d60*/  LDG.E R15, desc[UR6][R2.64] ;  /* 0x00000006020f7981 */ /* 0x000ea4000c1e1900 */
[----:B--2---:R-:W-:-:S04]  /*0d70*/  IMAD R15, R10, R15, RZ ;  /* 0x0000000f0a0f7224 */ /* 0x004fc800078e02ff */
[----:B------:R-:W1:Y:S02]  /*0d80*/  REDUX.SUM UR4, R15 ;  /* 0x000000000f0473c4 */ /* 0x000e64000000c000 */
[----:B-1----:R-:W-:-:S05]  /*0d90*/  MOV R9, UR4 ;  /* 0x0000000400097c02 */ /* 0x002fca0008000f00 */
[----:B------:R0:W-:Y:S01]  /*0da0*/  @P0 REDG.E.ADD.STRONG.GPU desc[UR6][R6.64+0x1c], R9 ;  /* 0x00001c090600098e */ /* 0x0001e2000c12e106 */
[----:B------:R-:W-:-:S07]  /*0db0*/  IADD3 R4, PT, PT, R4, 0x8, RZ ;  /* 0x0000000804047810 */ /* 0x000fce0007ffe0ff */
.L_x_12:
[----:B------:R-:W-:Y:S05]  /*0dc0*/  @!P1 EXIT ;  /* 0x000000000000994d */ /* 0x000fea0003800000 */
[----:B------:R-:W-:Y:S02]  /*0dd0*/  ISETP.GE.U32.AND P0, PT, R12, 0x4, PT ;  /* 0x000000040c00780c */ /* 0x000fe40003f06070 */
[----:B0-----:R-:W-:-:S04]  /*0de0*/  LOP3.LUT R6, R0, 0x3, RZ, 0xc0, !PT ;  /* 0x0000000300067812 */ /* 0x001fc800078ec0ff */
        /* <DEDUP_REMOVED lines=32> */
[----:B------:R-:W2:Y:S04]  /*0ff0*/  LDG.E R12, desc[UR6][R12.64] ;  /* 0x000000060c0c7981 */ /* 0x000ea8000c1e1900 */
[----:B0-----:R-:W2:Y:S02]  /*1000*/  LDG.E R15, desc[UR6][R2.64] ;  /* 0x00000006020f7981 */ /* 0x001ea4000c1e1900 */
[----:B--2---:R-:W-:-:S04]  /*1010*/  IMAD R15, R12, R15, RZ ;  /* 0x0000000f0c0f7224 */ /* 0x004fc800078e02ff */
[----:B------:R-:W0:Y:S02]  /*1020*/  REDUX.SUM UR4, R15 ;  /* 0x000000000f0473c4 */ /* 0x000e24000000c000 */
[----:B0-----:R-:W-:-:S05]  /*1030*/  MOV R11, UR4 ;  /* 0x00000004000b7c02 */ /* 0x001fca0008000f00 */
[----:B------:R1:W-:Y:S01]  /*1040*/  @P0 REDG.E.ADD.STRONG.GPU desc[UR6][R8.64+0xc], R11 ;  /* 0x00000c0b0800098e */ /* 0x0003e2000c12e106 */
[----:B------:R-:W-:-:S07]  /*1050*/  IADD3 R4, PT, PT, R4, 0x4, RZ ;  /* 0x0000000404047810 */ /* 0x000fce0007ffe0ff */
.L_x_13:
[----:B------:R-:W-:Y:S05]  /*1060*/  @!P1 EXIT ;  /* 0x000000000000994d */ /* 0x000fea0003800000 */
[----:B-1----:R-:W0:Y:S01]  /*1070*/  LDC.64 R10, c[0x0][0x390] ;  /* 0x0000e400ff0a7b82 */ /* 0x002e220000000a00 */
[----:B------:R-:W-:Y:S01]  /*1080*/  IMAD R7, R4, R0, R5 ;  /* 0x0000000004077224 */ /* 0x000fe200078e0205 */
[----:B------:R-:W-:-:S06]  /*1090*/  IADD3 R6, PT, PT, -R6, RZ, RZ ;  /* 0x000000ff06067210 */ /* 0x000fcc0007ffe1ff */
[----:B------:R-:W1:Y:S01]  /*10a0*/  LDC.64 R8, c[0x0][0x380] ;  /* 0x0000e000ff087b82 */ /* 0x000e620000000a00 */
[----:B0-----:R-:W-:-:S05]  /*10b0*/  IMAD.WIDE.U32 R10, R4, 0x4, R10 ;  /* 0x00000004040a7825 */ /* 0x001fca00078e000a */
[----:B------:R-:W-:-:S07]  /*10c0*/  MOV R15, R11 ;  /* 0x0000000b000f7202 */ /* 0x000fce0000000f00 */
.L_x_14:
[----:B-1----:R-:W-:Y:S01]  /*10d0*/  IMAD.WIDE R4, R7, 0x4, R8 ;  /* 0x0000000407047825 */ /* 0x002fe200078e0208 */
[----:B------:R-:W2:Y:S05]  /*10e0*/  LDG.E R11, desc[UR6][R2.64] ;  /* 0x00000006020b7981 */ /* 0x000eaa000c1e1900 */
[----:B------:R0:W2:Y:S01]  /*10f0*/  LDG.E R4, desc[UR6][R4.64] ;  /* 0x0000000604047981 */ /* 0x0000a2000c1e1900 */
[----:B------:R-:W-:Y:S02]  /*1100*/  VOTEU.ANY UR4, UPT, PT ;  /* 0x0000000000047886 */ /* 0x000fe400038e0100 */
[----:B------:R-:W-:Y:S01]  /*1110*/  UFLO.U32 UR4, UR4 ;  /* 0x00000004000472bd */ /* 0x000fe200080e0000 */
[----:B------:R-:W1:Y:S01]  /*1120*/  S2R R12, SR_LANEID ;  /* 0x00000000000c7919 */ /* 0x000e620000000000 */
[----:B------:R-:W-:-:S02]  /*1130*/  IADD3 R6, PT, PT, R6, 0x1, RZ ;  /* 0x0000000106067810 */ /* 0x000fc40007ffe0ff */
[----:B0-----:R-:W-:Y:S02]  /*1140*/  MOV R5, R15 ;  /* 0x0000000f00057202 */ /* 0x001fe40000000f00 */
[----:B-1----:R-:W-:Y:S02]  /*1150*/  ISETP.EQ.U32.AND P0, PT, R12, UR4, PT ;  /* 0x000000040c007c0c */ /* 0x002fe4000bf02070 */
[----:B------:R-:W-:Y:S01]  /*1160*/  IADD3 R7, PT, PT, R7, R0, RZ ;  /* 0x0000000007077210 */ /* 0x000fe20007ffe0ff */
[----:B--2---:R-:W-:Y:S01]  /*1170*/  IMAD R11, R4, R11, RZ ;  /* 0x0000000b040b7224 */ /* 0x004fe200078e02ff */
[----:B------:R-:W-:-:S03]  /*1180*/  MOV R4, R10 ;  /* 0x0000000a00047202 */ /* 0x000fc60000000f00 */
[----:B------:R-:W0:Y:S01]  /*1190*/  REDUX.SUM UR5, R11 ;  /* 0x000000000b0573c4 */ /* 0x000e22000000c000 */
[----:B------:R-:W-:Y:S02]  /*11a0*/  IADD3 R10, P1, PT, R10, 0x4, RZ ;  /* 0x000000040a0a7810 */ /* 0x000fe40007f3e0ff */
[----:B0-----:R-:W-:-:S05]  /*11b0*/  MOV R13, UR5 ;  /* 0x00000005000d7c02 */ /* 0x001fca0008000f00 */
[----:B------:R0:W-:Y:S01]  /*11c0*/  @P0 REDG.E.ADD.STRONG.GPU desc[UR6][R4.64], R13 ;  /* 0x0000000d0400098e */ /* 0x0001e2000c12e106 */
[----:B------:R-:W-:Y:S02]  /*11d0*/  ISETP.NE.AND P0, PT, R6, RZ, PT ;  /* 0x000000ff0600720c */ /* 0x000fe40003f05270 */
[----:B------:R-:W-:-:S11]  /*11e0*/  IADD3.X R15, PT, PT, RZ, R15, RZ, P1, !PT ;  /* 0x0000000fff0f7210 */ /* 0x000fd60000ffe4ff */
[----:B0-----:R-:W-:Y:S05]  /*11f0*/  @P0 BRA `(.L_x_14) ;  /* 0xfffffffc00b40947 */ /* 0x001fea000383ffff */
[----:B------:R-:W-:Y:S05]  /*1200*/  EXIT ;  /* 0x000000000000794d */ /* 0x000fea0003800000 */
.L_x_15:
        /* <DEDUP_REMOVED lines=15> */
.L_x_19:


//--------------------- .text._Z7kernelAPiS_S_i   --------------------------
	.section	.text._Z7kernelAPiS_S_i,"ax",@progbits
	.align	128
        .global         _Z7kernelAPiS_S_i
        .type           _Z7kernelAPiS_S_i,@function
        .size           _Z7kernelAPiS_S_i,(.L_x_20 - _Z7kernelAPiS_S_i)
        .other          _Z7kernelAPiS_S_i,@"STO_CUDA_ENTRY STV_DEFAULT"
_Z7kernelAPiS_S_i:
.text._Z7kernelAPiS_S_i:
[----:B------:R-:W-:Y:S01]  /*0000*/  LDC R1, c[0x0][0x37c] ;  /* 0x0000df00ff017b82 */ /* 0x000fe20000000800 */
[----:B------:R-:W0:Y:S07]  /*0010*/  S2R R9, SR_TID.X ;  /* 0x0000000000097919 */ /* 0x000e2e0000002100 */
[----:B------:R-:W0:Y:S08]  /*0020*/  S2UR UR4, SR_CTAID.X ;  /* 0x00000000000479c3 */ /* 0x000e300000002500 */
[----:B------:R-:W0:Y:S08]  /*0030*/  LDC R0, c[0x0][0x360] ;  /* 0x0000d800ff007b82 */ /* 0x000e300000000800 */
[----:B------:R-:W1:Y:S01]  /*0040*/  LDC R8, c[0x0][0x398] ;  /* 0x0000e600ff087b82 */ /* 0x000e620000000800 */
[----:B0-----:R-:W-:-:S02]  /*0050*/  IMAD R9, R0, UR4, R9 ;  /* 0x0000000400097c24 */ /* 0x001fc4000f8e0209 */
[----:B-1----:R-:W-:-:S05]  /*0060*/  IMAD R0, R8, R8, RZ ;  /* 0x0000000808007224 */ /* 0x002fca00078e02ff */
[----:B------:R-:W-:-:S13]  /*0070*/  ISETP.GE.AND P0, PT, R9, R0, PT ;  /* 0x000000000900720c */ /* 0x000fda0003f06270 */
[----:B------:R-:W-:Y:S05]  /*0080*/  @P0 EXIT ;  /* 0x000000000000094d */ /* 0x000fea0003800000 */
[----:B------:R-:W-:Y:S01]  /*0090*/  IABS R5, R8 ;  /* 0x0000000800057213 */ /* 0x000fe20000000000 */
[----:B------:R-:W0:Y:S03]  /*00a0*/  LDCU.64 UR4, c[0x0][0x358] ;  /* 0x00006b00ff0477ac */ /* 0x000e260008000a00 */
[----:B------:R-:W1:Y:S08]  /*00b0*/  I2F.RP R0, R5 ;  /* 0x0000000500007306 */ /* 0x000e700000209400 */
[----:B-1----:R-:W1:Y:S02]  /*00c0*/  MUFU.RCP R0, R0 ;  /* 0x0000000000007308 */ /* 0x002e640000001000 */
[----:B-1----:R-:W-:-:S06]  /*00d0*/  IADD3 R2, PT, PT, R0, 0xffffffe, RZ ;  /* 0x0ffffffe00027810 */ /* 0x002fcc0007ffe0ff */
[----:B------:R1:W2:Y:S02]  /*00e0*/  F2I.FTZ.U32.TRUNC.NTZ R3, R2 ;  /* 0x0000000200037305 */ /* 0x0002a4000021f000 */
[----:B-1----:R-:W-:Y:S02]  /*00f0*/  HFMA2 R2, -RZ, RZ, 0, 0 ;  /* 0x00000000ff027431 */ /* 0x002fe400000001ff */
[----:B--2---:R-:W-:-:S04]  /*0100*/  IMAD.MOV R4, RZ, RZ, -R3 ;  /* 0x000000ffff047224 */ /* 0x004fc800078e0a03 */
[----:B------:R-:W-:Y:S01]  /*0110*/  IMAD R7, R4, R5, RZ ;  /* 0x0000000504077224 */ /* 0x000fe200078e02ff */
[----:B------:R-:W-:-:S03]  /*0120*/  IABS R4, R9 ;  /* 0x0000000900047213 */ /* 0x000fc60000000000 */
[----:B------:R-:W-:Y:S02]  /*0130*/  IMAD.HI.U32 R3, R3, R7, R2 ;  /* 0x0000000703037227 */ /* 0x000fe400078e0002 */
[----:B------:R-:W1:Y:S04]  /*0140*/  LDC.64 R6, c[0x0][0x388] ;  /* 0x0000e200ff067b82 */ /* 0x000e680000000a00 */
[----:B------:R-:W-:-:S04]  /*0150*/  IMAD.HI.U32 R3, R3, R4, RZ ;  /* 0x0000000403037227 */ /* 0x000fc800078e00ff */
[----:B------:R-:W-:-:S04]  /*0160*/  IMAD.MOV R0, RZ, RZ, -R3 ;  /* 0x000000ffff007224 */ /* 0x000fc800078e0a03 */
[----:B------:R-:W-:-:S05]  /*0170*/  IMAD R0, R5, R0, R4 ;  /* 0x0000000005007224 */ /* 0x000fca00078e0204 */
[----:B------:R-:W-:-:S13]  /*0180*/  ISETP.GT.U32.AND P2, PT, R5, R0, PT ;  /* 0x000000000500720c */ /* 0x000fda0003f44070 */
[-C--:B------:R-:W-:Y:S01]  /*0190*/  @!P2 IADD3 R0, PT, PT, R0, -R5.reuse, RZ ;  /* 0x800000050000a210 */ /* 0x080fe20007ffe0ff */
[----:B------:R-:W-:Y:S01]  /*01a0*/  @!P2 VIADD R3, R3, 0x1 ;  /* 0x000000010303a836 */ /* 0x000fe20000000000 */
[----:B------:R-:W-:Y:S02]  /*01b0*/  ISETP.NE.AND P2, PT, R8, RZ, PT ;  /* 0x000000ff0800720c */ /* 0x000fe40003f45270 */
[----:B------:R-:W-:Y:S02]  /*01c0*/  ISETP.GE.U32.AND P0, PT, R0, R5, PT ;  /* 0x000000050000720c */ /* 0x000fe40003f06070 */
[----:B------:R-:W-:Y:S01]  /*01d0*/  LOP3.LUT R0, R9, R8, RZ, 0x3c, !PT ;  /* 0x0000000809007212 */ /* 0x000fe200078e3cff */
[----:B------:R-:W2:Y:S03]  /*01e0*/  LDC.64 R4, c[0x0][0x380] ;  /* 0x0000e000ff047b82 */ /* 0x000ea60000000a00 */
[----:B------:R-:W-:-:S07]  /*01f0*/  ISETP.GE.AND P1, PT, R0, RZ, PT ;  /* 0x000000ff0000720c */ /* 0x000fce0003f26270 */
[----:B------:R-:W-:-:S05]  /*0200*/  @P0 IADD3 R3, PT, PT, R3, 0x1, RZ ;  /* 0x0000000103030810 */ /* 0x000fca0007ffe0ff */
[----:B------:R-:W-:-:S05]  /*0210*/  IMAD.MOV.U32 R11, RZ, RZ, R3 ;  /* 0x000000ffff0b7224 */ /* 0x000fca00078e0003 */
[----:B------:R-:W-:Y:S02]  /*0220*/  @!P1 IADD3 R11, PT, PT, -R11, RZ, RZ ;  /* 0x000000ff0b0b9210 */ /* 0x000fe40007ffe1ff */
[----:B------:R-:W-:Y:S01]  /*0230*/  @!P2 LOP3.LUT R11, RZ, R8, RZ, 0x33, !PT ;  /* 0x00000008ff0ba212 */ /* 0x000fe200078e33ff */
[----:B--2---:R-:W-:-:S03]  /*0240*/  IMAD.WIDE R4, R9, 0x4, R4 ;  /* 0x0000000409047825 */ /* 0x004fc600078e0204 */
[----:B------:R-:W-:-:S03]  /*0250*/  IADD3 R3, PT, PT, -R11, RZ, RZ ;  /* 0x000000ff0b037210 */ /* 0x000fc60007ffe1ff */
[----:B0-----:R-:W2:Y:S02]  /*0260*/  LDG.E R4, desc[UR4][R4.64] ;  /* 0x0000000404047981 */ /* 0x001ea4000c1e1900 */
[----:B------:R-:W-:-:S04]  /*0270*/  IMAD R3, R8, R3, R9 ;  /* 0x0000000308037224 */ /* 0x000fc800078e0209 */
[----:B-1----:R-:W-:Y:S02]  /*0280*/  IMAD.WIDE R6, R3, 0x4, R6 ;  /* 0x0000000403067825 */ /* 0x002fe400078e0206 */
[----:B------:R-:W0:Y:S04]  /*0290*/  LDC.64 R2, c[0x0][0x390] ;  /* 0x0000e400ff027b82 */ /* 0x000e280000000a00 */
[----:B------:R-:W2:Y:S01]  /*02a0*/  LDG.E R7, desc[UR4][R6.64] ;  /* 0x0000000406077981 */ /* 0x000ea2000c1e1900 */
[----:B0-----:R-:W-:-:S04]  /*02b0*/  IMAD.WIDE R2, R11, 0x4, R2 ;  /* 0x000000040b027825 */ /* 0x001fc800078e0202 */
[----:B--2---:R-:W-:-:S05]  /*02c0*/  IMAD R9, R4, R7, RZ ;  /* 0x0000000704097224 */ /* 0x004fca00078e02ff */
[----:B------:R-:W-:Y:S01]  /*02d0*/  REDG.E.ADD.STRONG.GPU desc[UR4][R2.64], R9 ;  /* 0x000000090200798e */ /* 0x000fe2000c12e104 */
[----:B------:R-:W-:Y:S05]  /*02e0*/  EXIT ;  /* 0x000000000000794d */ /* 0x000fea0003800000 */
.L_x_16:
        /* <DEDUP_REMOVED lines=9> */
.L_x_20:


//--------------------- .nv.shared._Z9KernelRedPiS_S_i --------------------------
	.section	.nv.shared._Z9KernelRedPiS_S_i,"aw",@nobits
	.sectionflags	@""
	.align	4
.nv.shared._Z9KernelRedPiS_S_i:
	.zero		2048


//--------------------- .nv.shared.reserved.0     --------------------------
	.section	.nv.shared.reserved.0,"aw",@nobits
	.weak		__nv_reservedSMEM_offset_0_alias
	.size		__nv_reservedSMEM_offset_0_alias, 0, 64
	.other		__nv_reservedSMEM_offset_0_alias,@"STO_CUDA_RESERVED_SHARED STV_DEFAULT"
__nv_reservedSMEM_offset_0_alias:
	.zero		0
	.zero		64


//--------------------- .nv.constant0._Z9KernelRedPiS_S_i --------------------------
	.section	.nv.constant0._Z9KernelRedPiS_S_i,"a",@progbits
	.sectionflags	@""
	.align	4
.nv.constant0._Z9KernelRedPiS_S_i:
	.zero		924


//--------------------- .nv.constant0._Z7kernelbPiS_S_i --------------------------
	.section	.nv.constant0._Z7kernelbPiS_S_i,"a",@progbits
	.sectionflags	@""
	.align	4
.nv.constant0._Z7kernelbPiS_S_i:
	.zero		924


//--------------------- .nv.constant0._Z7kernelxPiS_S_i --------------------------
	.section	.nv.constant0._Z7kernelxPiS_S_i,"a",@progbits
	.sectionflags	@""
	.align	4
.nv.constant0._Z7kernelxPiS_S_i:
	.zero		924


//--------------------- .nv.constant0._Z7kernelAPiS_S_i --------------------------
	.section	.nv.constant0._Z7kernelAPiS_S_i,"a",@progbits
	.sectionflags	@""
	.align	4
.nv.constant0._Z7kernelAPiS_S_i:
	.zero		924


//--------------------- SYMBOLS --------------------------

	.type		.nv.reservedSmem.offset0,@object
	.size		.nv.reservedSmem.offset0,0x4
	.type		.nv.reservedSmem.cap,@object
	.size		.nv.reservedSmem.cap,0x4
